//
// Generated by NVIDIA NVVM Compiler
//
// Compiler Build ID: CL-36424714
// Cuda compilation tools, release 13.0, V13.0.88
// Based on NVVM 20.0.0
//

.version 9.0
.target sm_100
.address_size 64

	// .globl	sipm_signals
.global .align 4 .b8 precalc_xorwow_matrix[102400];
.global .align 4 .b8 precalc_xorwow_offset_matrix[102400];
.global .align 4 .b8 mrg32k3aM1[2304];
.global .align 4 .b8 mrg32k3aM2[2304];
.global .align 4 .b8 mrg32k3aM1SubSeq[2016];
.global .align 4 .b8 mrg32k3aM2SubSeq[2016];
.global .align 4 .b8 mrg32k3aM1Seq[2304];
.global .align 4 .b8 mrg32k3aM2Seq[2304];
.const .align 8 .b8 __cr_lgamma_table[72];
.extern .shared .align 16 .b8 shared_mem[];

.visible .entry sipm_signals(
	.param .u64 .ptr .align 1 sipm_signals_param_0,
	.param .u64 .ptr .align 1 sipm_signals_param_1,
	.param .u64 .ptr .align 1 sipm_signals_param_2,
	.param .u64 .ptr .align 1 sipm_signals_param_3,
	.param .u64 .ptr .align 1 sipm_signals_param_4,
	.param .u32 sipm_signals_param_5,
	.param .u64 .ptr .align 1 sipm_signals_param_6,
	.param .u64 .ptr .align 1 sipm_signals_param_7,
	.param .u64 .ptr .align 1 sipm_signals_param_8,
	.param .u64 .ptr .align 1 sipm_signals_param_9,
	.param .u64 .ptr .align 1 sipm_signals_param_10,
	.param .u64 .ptr .align 1 sipm_signals_param_11,
	.param .u64 .ptr .align 1 sipm_signals_param_12,
	.param .u64 .ptr .align 1 sipm_signals_param_13,
	.param .u64 .ptr .align 1 sipm_signals_param_14,
	.param .u64 .ptr .align 1 sipm_signals_param_15,
	.param .f32 sipm_signals_param_16,
	.param .f32 sipm_signals_param_17,
	.param .u64 .ptr .align 1 sipm_signals_param_18,
	.param .u32 sipm_signals_param_19
)
{
	.reg .pred 	%p<150>;
	.reg .b16 	%rs<2>;
	.reg .b32 	%r<1335>;
	.reg .b32 	%f<563>;
	.reg .b64 	%rd<81>;

	ld.param.u64 	%rd4, [sipm_signals_param_0];
	ld.param.u64 	%rd5, [sipm_signals_param_1];
	ld.param.u64 	%rd6, [sipm_signals_param_2];
	ld.param.u64 	%rd7, [sipm_signals_param_3];
	ld.param.u64 	%rd8, [sipm_signals_param_4];
	ld.param.u32 	%r301, [sipm_signals_param_5];
	ld.param.u64 	%rd17, [sipm_signals_param_14];
	ld.param.f32 	%f78, [sipm_signals_param_17];
	ld.param.u32 	%r300, [sipm_signals_param_19];
	mov.u32 	%r1, %ctaid.x;
	shl.b32 	%r302, %r301, 8;
	shr.s32 	%r303, %r302, 8;
	shl.b32 	%r304, %r300, 8;
	shr.s32 	%r305, %r304, 8;
	mul.lo.s32 	%r306, %r305, %r303;
	setp.ge.s32 	%p1, %r1, %r306;
	@%p1 bra 	$L__BB0_134;
	cvta.to.global.u64 	%rd20, %rd8;
	div.s32 	%r2, %r1, %r300;
	cvt.s64.s32 	%rd21, %r2;
	add.s64 	%rd22, %rd20, %rd21;
	ld.global.u8 	%rs1, [%rd22];
	setp.ne.s16 	%p2, %rs1, 0;
	@%p2 bra 	$L__BB0_134;
	mul.lo.s32 	%r307, %r2, %r300;
	sub.s32 	%r3, %r1, %r307;
	cvta.to.global.u64 	%rd23, %rd5;
	mul.wide.s32 	%rd24, %r2, 4;
	add.s64 	%rd25, %rd23, %rd24;
	ld.global.u32 	%r308, [%rd25+4];
	ld.global.u32 	%r309, [%rd25];
	sub.s32 	%r4, %r308, %r309;
	cvta.to.global.u64 	%rd26, %rd7;
	add.s64 	%rd27, %rd26, %rd24;
	ld.global.u32 	%r310, [%rd27];
	cvta.to.global.u64 	%rd28, %rd6;
	mul.wide.s32 	%rd29, %r310, 4;
	add.s64 	%rd1, %rd28, %rd29;
	cvta.to.global.u64 	%rd30, %rd4;
	mul.wide.s32 	%rd31, %r309, 4;
	add.s64 	%rd2, %rd30, %rd31;
	mov.u32 	%r5, %ntid.x;
	mov.u32 	%r1156, %tid.x;
	setp.ge.s32 	%p3, %r1156, %r4;
	@%p3 bra 	$L__BB0_5;
	mov.u32 	%r1155, %r1156;
$L__BB0_4:
	shl.b32 	%r311, %r1155, 2;
	mov.u32 	%r312, shared_mem;
	add.s32 	%r313, %r312, %r311;
	mov.b32 	%r314, 0;
	st.shared.u32 	[%r313], %r314;
	add.s32 	%r1155, %r1155, %r5;
	setp.lt.s32 	%p4, %r1155, %r4;
	@%p4 bra 	$L__BB0_4;
$L__BB0_5:
	cvta.to.global.u64 	%rd32, %rd17;
	mul.wide.s32 	%rd33, %r3, 4;
	add.s64 	%rd34, %rd32, %rd33;
	ld.global.u32 	%r315, [%rd34];
	setp.ne.s32 	%p5, %r315, 1;
	@%p5 bra 	$L__BB0_9;
	setp.ge.s32 	%p148, %r1156, %r4;
	@%p148 bra 	$L__BB0_134;
	shl.b32 	%r1149, %r3, 8;
	shr.s32 	%r1150, %r1149, 8;
	shl.b32 	%r1151, %r4, 8;
	shr.s32 	%r1152, %r1151, 8;
	mul.lo.s32 	%r9, %r1152, %r1150;
$L__BB0_8:
	add.s32 	%r1153, %r1156, %r9;
	mul.wide.s32 	%rd69, %r1153, 4;
	add.s64 	%rd70, %rd1, %rd69;
	mov.b32 	%r1154, 0;
	st.global.u32 	[%rd70], %r1154;
	add.s32 	%r1156, %r1156, %r5;
	setp.lt.s32 	%p149, %r1156, %r4;
	@%p149 bra 	$L__BB0_8;
	bra.uni 	$L__BB0_134;
$L__BB0_9:
	ld.param.u64 	%rd80, [sipm_signals_param_18];
	ld.param.u64 	%rd78, [sipm_signals_param_13];
	ld.param.u64 	%rd77, [sipm_signals_param_12];
	ld.param.u64 	%rd75, [sipm_signals_param_10];
	ld.param.u64 	%rd74, [sipm_signals_param_9];
	ld.param.u64 	%rd73, [sipm_signals_param_8];
	ld.param.u64 	%rd72, [sipm_signals_param_7];
	cvta.to.global.u64 	%rd35, %rd80;
	mul.wide.s32 	%rd36, %r3, 8;
	add.s64 	%rd37, %rd35, %rd36;
	ld.global.u64 	%rd38, [%rd37];
	cvt.u32.u64 	%r12, %rd38;
	{ .reg .b32 tmp; mov.b64 {tmp, %r13}, %rd38; }
	mov.b32 	%r316, 0;
	mov.b32 	%r317, -766435501;
	mul.hi.u32 	%r318, %r317, %r316;
	xor.b32  	%r319, %r318, %r13;
	add.s32 	%r14, %r12, -1640531527;
	add.s32 	%r15, %r13, -1150833019;
	mov.b32 	%r320, -845247145;
	mul.hi.u32 	%r16, %r320, %r319;
	mul.lo.s32 	%r17, %r319, -845247145;
	add.s32 	%r18, %r12, 1013904242;
	add.s32 	%r19, %r13, 1993301258;
	add.s32 	%r20, %r12, -626627285;
	add.s32 	%r21, %r13, 842468239;
	add.s32 	%r22, %r12, 2027808484;
	add.s32 	%r23, %r13, -308364780;
	add.s32 	%r24, %r12, 387276957;
	add.s32 	%r25, %r13, -1459197799;
	add.s32 	%r26, %r12, -1253254570;
	add.s32 	%r27, %r13, 1684936478;
	add.s32 	%r28, %r12, 1401181199;
	add.s32 	%r29, %r13, 534103459;
	add.s32 	%r30, %r12, -239350328;
	add.s32 	%r31, %r13, -616729560;
	add.s32 	%r32, %r12, -1879881855;
	add.s32 	%r33, %r13, -1767562579;
	cvta.to.global.u64 	%rd39, %rd77;
	mul.wide.s32 	%rd40, %r3, 4;
	add.s64 	%rd41, %rd39, %rd40;
	ld.global.f32 	%f1, [%rd41];
	cvta.to.global.u64 	%rd42, %rd78;
	add.s64 	%rd43, %rd42, %rd40;
	ld.global.f32 	%f2, [%rd43];
	cvta.to.global.u64 	%rd44, %rd73;
	mul.wide.s32 	%rd45, %r2, 8;
	add.s64 	%rd46, %rd44, %rd45;
	ld.global.u64 	%rd3, [%rd46];
	cvta.to.global.u64 	%rd47, %rd74;
	mul.wide.s32 	%rd48, %r2, 4;
	add.s64 	%rd49, %rd47, %rd48;
	ld.global.f32 	%f3, [%rd49];
	cvta.to.global.u64 	%rd50, %rd75;
	add.s64 	%rd51, %rd50, %rd48;
	ld.global.f32 	%f4, [%rd51];
	cvta.to.global.u64 	%rd52, %rd72;
	add.s64 	%rd53, %rd52, %rd40;
	ld.global.u32 	%r1157, [%rd53];
	ld.global.u32 	%r35, [%rd53+4];
	setp.ge.s32 	%p6, %r1157, %r35;
	@%p6 bra 	$L__BB0_59;
	mov.b32 	%r1227, 0;
	mov.b32 	%r322, -845247145;
	mul.hi.u32 	%r323, %r322, %r1227;
	xor.b32  	%r324, %r323, %r12;
	xor.b32  	%r325, %r16, %r14;
	mov.b32 	%r326, -766435501;
	mul.hi.u32 	%r327, %r326, %r324;
	xor.b32  	%r328, %r327, %r15;
	mul.hi.u32 	%r329, %r322, %r328;
	xor.b32  	%r330, %r17, %r329;
	xor.b32  	%r331, %r330, %r18;
	mul.hi.u32 	%r332, %r326, %r325;
	mul.lo.s32 	%r333, %r324, -766435501;
	xor.b32  	%r334, %r333, %r332;
	xor.b32  	%r335, %r334, %r19;
	mul.hi.u32 	%r336, %r322, %r335;
	mul.lo.s32 	%r337, %r328, -845247145;
	xor.b32  	%r338, %r337, %r336;
	xor.b32  	%r339, %r338, %r20;
	mul.hi.u32 	%r340, %r326, %r331;
	mul.lo.s32 	%r341, %r325, -766435501;
	xor.b32  	%r342, %r341, %r340;
	xor.b32  	%r343, %r342, %r21;
	mul.hi.u32 	%r344, %r322, %r343;
	mul.lo.s32 	%r345, %r335, -845247145;
	xor.b32  	%r346, %r345, %r344;
	xor.b32  	%r347, %r346, %r22;
	mul.hi.u32 	%r348, %r326, %r339;
	mul.lo.s32 	%r349, %r331, -766435501;
	xor.b32  	%r350, %r349, %r348;
	xor.b32  	%r351, %r350, %r23;
	mul.hi.u32 	%r352, %r322, %r351;
	mul.lo.s32 	%r353, %r343, -845247145;
	xor.b32  	%r354, %r353, %r352;
	xor.b32  	%r355, %r354, %r24;
	mul.hi.u32 	%r356, %r326, %r347;
	mul.lo.s32 	%r357, %r339, -766435501;
	xor.b32  	%r358, %r357, %r356;
	xor.b32  	%r359, %r358, %r25;
	mul.hi.u32 	%r360, %r322, %r359;
	mul.lo.s32 	%r361, %r351, -845247145;
	xor.b32  	%r362, %r361, %r360;
	xor.b32  	%r363, %r362, %r26;
	mul.hi.u32 	%r364, %r326, %r355;
	mul.lo.s32 	%r365, %r347, -766435501;
	xor.b32  	%r366, %r365, %r364;
	xor.b32  	%r367, %r366, %r27;
	mul.hi.u32 	%r368, %r322, %r367;
	mul.lo.s32 	%r369, %r359, -845247145;
	xor.b32  	%r370, %r369, %r368;
	xor.b32  	%r371, %r370, %r28;
	mul.hi.u32 	%r372, %r326, %r363;
	mul.lo.s32 	%r373, %r355, -766435501;
	xor.b32  	%r374, %r373, %r372;
	xor.b32  	%r375, %r374, %r29;
	mul.hi.u32 	%r376, %r322, %r375;
	mul.lo.s32 	%r377, %r367, -845247145;
	xor.b32  	%r378, %r377, %r376;
	xor.b32  	%r379, %r378, %r30;
	mul.hi.u32 	%r380, %r326, %r371;
	mul.lo.s32 	%r381, %r363, -766435501;
	xor.b32  	%r382, %r381, %r380;
	xor.b32  	%r383, %r382, %r31;
	mul.lo.s32 	%r1222, %r383, -845247145;
	mul.lo.s32 	%r1220, %r379, -766435501;
	mul.hi.u32 	%r384, %r326, %r379;
	mul.lo.s32 	%r385, %r371, -766435501;
	xor.b32  	%r386, %r385, %r384;
	xor.b32  	%r1221, %r386, %r33;
	mul.hi.u32 	%r387, %r322, %r383;
	mul.lo.s32 	%r388, %r375, -845247145;
	xor.b32  	%r389, %r388, %r387;
	xor.b32  	%r1223, %r389, %r32;
	mov.f32 	%f546, 0f00000000;
	mov.u32 	%r1226, %r1227;
	mov.u32 	%r1225, %r1227;
	mov.u32 	%r1224, %r1227;
	mov.u32 	%r1166, %r1227;
	mov.u32 	%r1190, %r1227;
	mov.u32 	%r1219, %r1166;
$L__BB0_11:
	ld.param.u64 	%rd71, [sipm_signals_param_6];
	setp.lt.f32 	%p7, %f1, 0f38D1B717;
	cvta.to.global.u64 	%rd54, %rd71;
	mul.wide.s32 	%rd55, %r1157, 4;
	add.s64 	%rd56, %rd54, %rd55;
	ld.global.f32 	%f6, [%rd56];
	mov.f32 	%f541, 0f3F800000;
	@%p7 bra 	$L__BB0_37;
	mov.b32 	%r1219, 2;
	setp.eq.s32 	%p8, %r1166, 1;
	mov.u32 	%r1171, %r1222;
	@%p8 bra 	$L__BB0_21;
	setp.eq.s32 	%p9, %r1166, 3;
	@%p9 bra 	$L__BB0_17;
	setp.ne.s32 	%p10, %r1166, 2;
	@%p10 bra 	$L__BB0_16;
	mov.b32 	%r1219, 3;
	mov.u32 	%r1171, %r1221;
	bra.uni 	$L__BB0_21;
$L__BB0_16:
	add.s32 	%r1219, %r1166, 1;
	mov.u32 	%r1171, %r1223;
	bra.uni 	$L__BB0_21;
$L__BB0_17:
	add.s32 	%r1227, %r1227, 1;
	setp.ne.s32 	%p11, %r1227, 0;
	@%p11 bra 	$L__BB0_20;
	add.s32 	%r1226, %r1226, 1;
	setp.ne.s32 	%p12, %r1226, 0;
	@%p12 bra 	$L__BB0_20;
	add.s32 	%r1225, %r1225, 1;
	setp.eq.s32 	%p13, %r1225, 0;
	selp.u32 	%r392, 1, 0, %p13;
	add.s32 	%r1224, %r1224, %r392;
	mov.b32 	%r1226, 0;
$L__BB0_20:
	mov.b32 	%r394, -766435501;
	mul.hi.u32 	%r395, %r394, %r1227;
	mul.lo.s32 	%r396, %r1227, -766435501;
	mov.b32 	%r397, -845247145;
	mul.hi.u32 	%r398, %r397, %r1225;
	mul.lo.s32 	%r399, %r1225, -845247145;
	xor.b32  	%r400, %r398, %r12;
	xor.b32  	%r401, %r400, %r1226;
	xor.b32  	%r402, %r395, %r13;
	xor.b32  	%r403, %r402, %r1224;
	mul.hi.u32 	%r404, %r394, %r401;
	mul.lo.s32 	%r405, %r401, -766435501;
	mul.hi.u32 	%r406, %r397, %r403;
	mul.lo.s32 	%r407, %r403, -845247145;
	xor.b32  	%r408, %r399, %r406;
	xor.b32  	%r409, %r408, %r14;
	xor.b32  	%r410, %r396, %r404;
	xor.b32  	%r411, %r410, %r15;
	mul.hi.u32 	%r412, %r394, %r409;
	mul.lo.s32 	%r413, %r409, -766435501;
	mul.hi.u32 	%r414, %r397, %r411;
	mul.lo.s32 	%r415, %r411, -845247145;
	xor.b32  	%r416, %r407, %r414;
	xor.b32  	%r417, %r416, %r18;
	xor.b32  	%r418, %r405, %r412;
	xor.b32  	%r419, %r418, %r19;
	mul.hi.u32 	%r420, %r394, %r417;
	mul.lo.s32 	%r421, %r417, -766435501;
	mul.hi.u32 	%r422, %r397, %r419;
	mul.lo.s32 	%r423, %r419, -845247145;
	xor.b32  	%r424, %r415, %r422;
	xor.b32  	%r425, %r424, %r20;
	xor.b32  	%r426, %r413, %r420;
	xor.b32  	%r427, %r426, %r21;
	mul.hi.u32 	%r428, %r394, %r425;
	mul.lo.s32 	%r429, %r425, -766435501;
	mul.hi.u32 	%r430, %r397, %r427;
	mul.lo.s32 	%r431, %r427, -845247145;
	xor.b32  	%r432, %r423, %r430;
	xor.b32  	%r433, %r432, %r22;
	xor.b32  	%r434, %r421, %r428;
	xor.b32  	%r435, %r434, %r23;
	mul.hi.u32 	%r436, %r394, %r433;
	mul.lo.s32 	%r437, %r433, -766435501;
	mul.hi.u32 	%r438, %r397, %r435;
	mul.lo.s32 	%r439, %r435, -845247145;
	xor.b32  	%r440, %r431, %r438;
	xor.b32  	%r441, %r440, %r24;
	xor.b32  	%r442, %r429, %r436;
	xor.b32  	%r443, %r442, %r25;
	mul.hi.u32 	%r444, %r394, %r441;
	mul.lo.s32 	%r445, %r441, -766435501;
	mul.hi.u32 	%r446, %r397, %r443;
	mul.lo.s32 	%r447, %r443, -845247145;
	xor.b32  	%r448, %r439, %r446;
	xor.b32  	%r449, %r448, %r26;
	xor.b32  	%r450, %r437, %r444;
	xor.b32  	%r451, %r450, %r27;
	mul.hi.u32 	%r452, %r394, %r449;
	mul.lo.s32 	%r453, %r449, -766435501;
	mul.hi.u32 	%r454, %r397, %r451;
	mul.lo.s32 	%r455, %r451, -845247145;
	xor.b32  	%r456, %r447, %r454;
	xor.b32  	%r457, %r456, %r28;
	xor.b32  	%r458, %r445, %r452;
	xor.b32  	%r459, %r458, %r29;
	mul.hi.u32 	%r460, %r394, %r457;
	mul.lo.s32 	%r461, %r457, -766435501;
	mul.hi.u32 	%r462, %r397, %r459;
	mul.lo.s32 	%r463, %r459, -845247145;
	xor.b32  	%r464, %r455, %r462;
	xor.b32  	%r465, %r464, %r30;
	xor.b32  	%r466, %r453, %r460;
	xor.b32  	%r467, %r466, %r31;
	mul.hi.u32 	%r468, %r394, %r465;
	mul.lo.s32 	%r59, %r465, -766435501;
	mul.hi.u32 	%r469, %r397, %r467;
	mul.lo.s32 	%r1222, %r467, -845247145;
	xor.b32  	%r470, %r463, %r469;
	xor.b32  	%r1223, %r470, %r32;
	xor.b32  	%r471, %r461, %r468;
	xor.b32  	%r1221, %r471, %r33;
	mov.b32 	%r1219, 0;
	mov.u32 	%r1171, %r1220;
	mov.u32 	%r1220, %r59;
$L__BB0_21:
	cvt.rn.f32.u32 	%f82, %r1171;
	fma.rn.f32 	%f7, %f82, 0f2F800000, 0f2F000000;
	mov.f32 	%f537, 0f00000000;
	mov.f32 	%f541, %f537;
$L__BB0_22:
	mov.f32 	%f8, %f537;
	add.f32 	%f541, %f541, 0f3F800000;
	add.f32 	%f11, %f541, 0f3F800000;
	abs.f32 	%f12, %f11;
	setp.ltu.f32 	%p14, %f12, 0f40400000;
	@%p14 bra 	$L__BB0_26;
	setp.ltu.f32 	%p15, %f12, 0f40F9999A;
	@%p15 bra 	$L__BB0_25;
	rcp.approx.ftz.f32 	%f83, %f12;
	mul.f32 	%f84, %f83, %f83;
	fma.rn.f32 	%f85, %f84, 0f3A4BE755, 0fBB360953;
	fma.rn.f32 	%f86, %f85, %f84, 0f3DAAAAA3;
	fma.rn.f32 	%f87, %f86, %f83, 0f3F6B3F8E;
	mov.b32 	%r473, %f12;
	add.s32 	%r474, %r473, -1059760811;
	and.b32  	%r475, %r474, -8388608;
	sub.s32 	%r476, %r473, %r475;
	mov.b32 	%f88, %r476;
	cvt.rn.f32.s32 	%f89, %r475;
	fma.rn.f32 	%f90, %f89, 0f34000000, 0f00000000;
	add.f32 	%f91, %f88, 0fBF800000;
	fma.rn.f32 	%f92, %f91, 0fBE055027, 0f3E1039F6;
	fma.rn.f32 	%f93, %f92, %f91, 0fBDF8CDCC;
	fma.rn.f32 	%f94, %f93, %f91, 0f3E0F2955;
	fma.rn.f32 	%f95, %f94, %f91, 0fBE2AD8B9;
	fma.rn.f32 	%f96, %f95, %f91, 0f3E4CED0B;
	fma.rn.f32 	%f97, %f96, %f91, 0fBE7FFF22;
	fma.rn.f32 	%f98, %f97, %f91, 0f3EAAAA78;
	fma.rn.f32 	%f99, %f98, %f91, 0fBF000000;
	mul.f32 	%f100, %f91, %f99;
	fma.rn.f32 	%f101, %f100, %f91, %f91;
	fma.rn.f32 	%f102, %f90, 0f3F317218, %f101;
	setp.gt.u32 	%p16, %r473, 2139095039;
	fma.rn.f32 	%f103, %f12, 0f7F800000, 0f7F800000;
	selp.f32 	%f104, %f103, %f102, %p16;
	mul.f32 	%f105, %f104, 0f3F000000;
	add.f32 	%f106, %f12, 0fBF000000;
	mul.rn.f32 	%f107, %f105, %f106;
	sub.f32 	%f108, %f107, %f12;
	add.rn.f32 	%f109, %f107, %f87;
	add.f32 	%f110, %f108, %f109;
	setp.eq.f32 	%p17, %f12, 0f7F800000;
	selp.f32 	%f539, 0f7F800000, %f110, %p17;
	bra.uni 	$L__BB0_31;
$L__BB0_25:
	add.f32 	%f111, %f12, 0fC0400000;
	fma.rn.f32 	%f112, %f111, 0fC43B38FB, 0fC640F6F8;
	fma.rn.f32 	%f113, %f112, %f111, 0fC7206560;
	fma.rn.f32 	%f114, %f113, %f111, 0fC73CB6AA;
	fma.rn.f32 	%f115, %f114, %f111, 0fC80BAE5A;
	add.f32 	%f116, %f111, 0fC381A020;
	fma.rn.f32 	%f117, %f116, %f111, 0fC62864B8;
	fma.rn.f32 	%f118, %f117, %f111, 0fC7B50686;
	fma.rn.f32 	%f119, %f118, %f111, 0fC8498465;
	rcp.approx.ftz.f32 	%f120, %f119;
	fma.rn.f32 	%f539, %f115, %f120, %f111;
	bra.uni 	$L__BB0_31;
$L__BB0_26:
	setp.ltu.f32 	%p18, %f12, 0f3FC00000;
	@%p18 bra 	$L__BB0_28;
	add.f32 	%f121, %f12, 0fC0000000;
	fma.rn.f32 	%f122, %f121, 0f385007FA, 0fB967A002;
	fma.rn.f32 	%f123, %f122, %f121, 0f3A0DE6FC;
	fma.rn.f32 	%f124, %f123, %f121, 0fBA9DE0E2;
	fma.rn.f32 	%f125, %f124, %f121, 0f3B3D05B7;
	fma.rn.f32 	%f126, %f125, %f121, 0fBBF1EB10;
	fma.rn.f32 	%f127, %f126, %f121, 0f3CA89A28;
	fma.rn.f32 	%f128, %f127, %f121, 0fBD89F01A;
	fma.rn.f32 	%f129, %f128, %f121, 0f3EA51A66;
	fma.rn.f32 	%f130, %f129, %f121, 0f3ED87730;
	mul.f32 	%f539, %f121, %f130;
	bra.uni 	$L__BB0_31;
$L__BB0_28:
	setp.ltu.f32 	%p19, %f12, 0f3F333333;
	@%p19 bra 	$L__BB0_30;
	mov.f32 	%f131, 0f3F800000;
	sub.f32 	%f132, %f131, %f12;
	fma.rn.f32 	%f133, %f132, 0f3D3BEF76, 0f3DD47577;
	fma.rn.f32 	%f134, %f133, %f132, 0f3DFB8079;
	fma.rn.f32 	%f135, %f134, %f132, 0f3E0295B5;
	fma.rn.f32 	%f136, %f135, %f132, 0f3E12A765;
	fma.rn.f32 	%f137, %f136, %f132, 0f3E2D6867;
	fma.rn.f32 	%f138, %f137, %f132, 0f3E5462BF;
	fma.rn.f32 	%f139, %f138, %f132, 0f3E8A8A72;
	fma.rn.f32 	%f140, %f139, %f132, 0f3ECD26A4;
	fma.rn.f32 	%f141, %f140, %f132, 0f3F528D32;
	fma.rn.f32 	%f142, %f141, %f132, 0f3F13C468;
	mul.f32 	%f539, %f132, %f142;
	bra.uni 	$L__BB0_31;
$L__BB0_30:
	fma.rn.f32 	%f143, %f12, 0f3B6B1C86, 0fBBB34878;
	fma.rn.f32 	%f144, %f143, %f12, 0fBD36CAEF;
	fma.rn.f32 	%f145, %f144, %f12, 0f3E2B5555;
	fma.rn.f32 	%f146, %f145, %f12, 0fBD2C96C7;
	fma.rn.f32 	%f147, %f146, %f12, 0fBF27E6EB;
	fma.rn.f32 	%f148, %f147, %f12, 0f3F13C463;
	mul.f32 	%f149, %f12, %f148;
	fma.rn.f32 	%f150, %f149, %f12, %f12;
	setp.lt.f32 	%p20, %f150, 0f00800000;
	mul.f32 	%f151, %f150, 0f4B000000;
	selp.f32 	%f152, %f151, %f150, %p20;
	selp.f32 	%f153, 0fC1B80000, 0f00000000, %p20;
	mov.b32 	%r477, %f152;
	add.s32 	%r478, %r477, -1059760811;
	and.b32  	%r479, %r478, -8388608;
	sub.s32 	%r480, %r477, %r479;
	mov.b32 	%f154, %r480;
	cvt.rn.f32.s32 	%f155, %r479;
	fma.rn.f32 	%f156, %f155, 0f34000000, %f153;
	add.f32 	%f157, %f154, 0fBF800000;
	fma.rn.f32 	%f158, %f157, 0fBE055027, 0f3E1039F6;
	fma.rn.f32 	%f159, %f158, %f157, 0fBDF8CDCC;
	fma.rn.f32 	%f160, %f159, %f157, 0f3E0F2955;
	fma.rn.f32 	%f161, %f160, %f157, 0fBE2AD8B9;
	fma.rn.f32 	%f162, %f161, %f157, 0f3E4CED0B;
	fma.rn.f32 	%f163, %f162, %f157, 0fBE7FFF22;
	fma.rn.f32 	%f164, %f163, %f157, 0f3EAAAA78;
	fma.rn.f32 	%f165, %f164, %f157, 0fBF000000;
	mul.f32 	%f166, %f157, %f165;
	fma.rn.f32 	%f167, %f166, %f157, %f157;
	fma.rn.f32 	%f168, %f156, 0f3F317218, %f167;
	setp.gt.u32 	%p21, %r477, 2139095039;
	fma.rn.f32 	%f169, %f152, 0f7F800000, 0f7F800000;
	selp.f32 	%f170, %f169, %f168, %p21;
	setp.eq.f32 	%p22, %f152, 0f00000000;
	neg.f32 	%f171, %f170;
	selp.f32 	%f539, 0f7F800000, %f171, %p22;
$L__BB0_31:
	setp.ge.f32 	%p23, %f11, 0f00000000;
	mov.f32 	%f540, %f539;
	@%p23 bra 	$L__BB0_36;
	cvt.rmi.f32.f32 	%f173, %f12;
	setp.eq.f32 	%p24, %f12, %f173;
	mov.f32 	%f540, 0f7F800000;
	@%p24 bra 	$L__BB0_36;
	setp.geu.f32 	%p25, %f12, 0f1FEC1E4A;
	@%p25 bra 	$L__BB0_35;
	setp.lt.f32 	%p31, %f12, 0f00800000;
	mul.f32 	%f216, %f12, 0f4B000000;
	selp.f32 	%f217, %f216, %f12, %p31;
	selp.f32 	%f218, 0fC1B80000, 0f00000000, %p31;
	mov.b32 	%r488, %f217;
	add.s32 	%r489, %r488, -1059760811;
	and.b32  	%r490, %r489, -8388608;
	sub.s32 	%r491, %r488, %r490;
	mov.b32 	%f219, %r491;
	cvt.rn.f32.s32 	%f220, %r490;
	fma.rn.f32 	%f221, %f220, 0f34000000, %f218;
	add.f32 	%f222, %f219, 0fBF800000;
	fma.rn.f32 	%f223, %f222, 0fBE055027, 0f3E1039F6;
	fma.rn.f32 	%f224, %f223, %f222, 0fBDF8CDCC;
	fma.rn.f32 	%f225, %f224, %f222, 0f3E0F2955;
	fma.rn.f32 	%f226, %f225, %f222, 0fBE2AD8B9;
	fma.rn.f32 	%f227, %f226, %f222, 0f3E4CED0B;
	fma.rn.f32 	%f228, %f227, %f222, 0fBE7FFF22;
	fma.rn.f32 	%f229, %f228, %f222, 0f3EAAAA78;
	fma.rn.f32 	%f230, %f229, %f222, 0fBF000000;
	mul.f32 	%f231, %f222, %f230;
	fma.rn.f32 	%f232, %f231, %f222, %f222;
	fma.rn.f32 	%f233, %f221, 0f3F317218, %f232;
	setp.gt.u32 	%p32, %r488, 2139095039;
	fma.rn.f32 	%f234, %f217, 0f7F800000, 0f7F800000;
	selp.f32 	%f235, %f234, %f233, %p32;
	setp.eq.f32 	%p33, %f217, 0f00000000;
	neg.f32 	%f236, %f235;
	selp.f32 	%f540, 0f7F800000, %f236, %p33;
	bra.uni 	$L__BB0_36;
$L__BB0_35:
	add.f32 	%f174, %f12, %f12;
	cvt.rni.f32.f32 	%f175, %f174;
	cvt.rzi.s32.f32 	%r481, %f175;
	fma.rn.f32 	%f176, %f175, 0fBF000000, %f12;
	mul.f32 	%f177, %f176, 0f40490FDB;
	mul.rn.f32 	%f178, %f177, %f177;
	and.b32  	%r482, %r481, 1;
	setp.eq.b32 	%p26, %r482, 1;
	selp.f32 	%f179, 0f3F800000, %f177, %p26;
	fma.rn.f32 	%f180, %f178, %f179, 0f00000000;
	fma.rn.f32 	%f181, %f178, 0f37CBAC00, 0fBAB607ED;
	selp.f32 	%f182, %f181, 0fB94D4153, %p26;
	selp.f32 	%f183, 0f3D2AAABB, 0f3C0885E4, %p26;
	fma.rn.f32 	%f184, %f182, %f178, %f183;
	selp.f32 	%f185, 0fBEFFFFFF, 0fBE2AAAA8, %p26;
	fma.rn.f32 	%f186, %f184, %f178, %f185;
	fma.rn.f32 	%f187, %f186, %f180, %f179;
	and.b32  	%r483, %r481, 2;
	setp.eq.s32 	%p27, %r483, 0;
	mov.f32 	%f188, 0f00000000;
	sub.f32 	%f189, %f188, %f187;
	selp.f32 	%f190, %f187, %f189, %p27;
	abs.f32 	%f191, %f190;
	mul.f32 	%f192, %f12, %f191;
	setp.lt.f32 	%p28, %f192, 0f00800000;
	mul.f32 	%f193, %f192, 0f4B000000;
	selp.f32 	%f194, 0fC1B80000, 0f00000000, %p28;
	selp.f32 	%f195, %f193, %f192, %p28;
	mov.b32 	%r484, %f195;
	add.s32 	%r485, %r484, -1059760811;
	and.b32  	%r486, %r485, -8388608;
	sub.s32 	%r487, %r484, %r486;
	mov.b32 	%f196, %r487;
	cvt.rn.f32.s32 	%f197, %r486;
	fma.rn.f32 	%f198, %f197, 0f34000000, %f194;
	add.f32 	%f199, %f196, 0fBF800000;
	fma.rn.f32 	%f200, %f199, 0fBE055027, 0f3E1039F6;
	fma.rn.f32 	%f201, %f200, %f199, 0fBDF8CDCC;
	fma.rn.f32 	%f202, %f201, %f199, 0f3E0F2955;
	fma.rn.f32 	%f203, %f202, %f199, 0fBE2AD8B9;
	fma.rn.f32 	%f204, %f203, %f199, 0f3E4CED0B;
	fma.rn.f32 	%f205, %f204, %f199, 0fBE7FFF22;
	fma.rn.f32 	%f206, %f205, %f199, 0f3EAAAA78;
	fma.rn.f32 	%f207, %f206, %f199, 0fBF000000;
	mul.f32 	%f208, %f199, %f207;
	fma.rn.f32 	%f209, %f208, %f199, %f199;
	fma.rn.f32 	%f210, %f198, 0f3F317218, %f209;
	setp.gt.u32 	%p29, %r484, 2139095039;
	fma.rn.f32 	%f211, %f195, 0f7F800000, 0f7F800000;
	selp.f32 	%f212, %f211, %f210, %p29;
	setp.eq.f32 	%p30, %f195, 0f00000000;
	mov.f32 	%f213, 0f3F928682;
	sub.f32 	%f214, %f213, %f212;
	selp.f32 	%f215, 0f7F800000, %f214, %p30;
	sub.f32 	%f540, %f215, %f539;
$L__BB0_36:
	fma.rn.f32 	%f237, %f1, %f541, %f540;
	neg.f32 	%f238, %f237;
	fma.rn.f32 	%f239, %f1, %f541, 0f00000000;
	lg2.approx.f32 	%f240, %f239;
	mul.f32 	%f241, %f240, 0f3F317218;
	add.f32 	%f242, %f541, 0fBF800000;
	fma.rn.f32 	%f243, %f242, %f241, %f238;
	mul.f32 	%f244, %f243, 0f3FB8AA3B;
	ex2.approx.f32 	%f245, %f244;
	add.f32 	%f537, %f8, %f245;
	setp.leu.f32 	%p34, %f7, %f8;
	setp.gtu.f32 	%p35, %f7, %f537;
	or.pred  	%p36, %p34, %p35;
	sub.f32 	%f246, %f537, %f8;
	setp.geu.f32 	%p37, %f246, 0f3089705F;
	and.pred  	%p38, %p36, %p37;
	@%p38 bra 	$L__BB0_22;
$L__BB0_37:
	cvt.rzi.s32.f32 	%r82, %f541;
	setp.lt.s32 	%p39, %r82, 1;
	mov.f32 	%f544, 0f00000000;
	@%p39 bra 	$L__BB0_54;
	mov.f32 	%f544, 0f00000000;
	mov.b32 	%r1200, 0;
	mov.u32 	%r1209, %r1219;
$L__BB0_39:
	setp.eq.s32 	%p40, %r1190, 1;
	mov.b32 	%r1190, 0;
	mov.u32 	%r1219, %r1209;
	mov.f32 	%f547, %f546;
	@%p40 bra 	$L__BB0_53;
	mov.b32 	%r1219, 3;
	setp.eq.s32 	%p41, %r1209, 1;
	mov.u32 	%r1217, %r1221;
	mov.u32 	%r1218, %r1222;
	@%p41 bra 	$L__BB0_52;
	setp.eq.s32 	%p42, %r1209, 2;
	@%p42 bra 	$L__BB0_48;
	setp.ne.s32 	%p43, %r1209, 3;
	@%p43 bra 	$L__BB0_47;
	add.s32 	%r1227, %r1227, 1;
	setp.ne.s32 	%p44, %r1227, 0;
	@%p44 bra 	$L__BB0_46;
	add.s32 	%r1226, %r1226, 1;
	setp.ne.s32 	%p45, %r1226, 0;
	@%p45 bra 	$L__BB0_46;
	add.s32 	%r1225, %r1225, 1;
	setp.eq.s32 	%p46, %r1225, 0;
	selp.u32 	%r496, 1, 0, %p46;
	add.s32 	%r1224, %r1224, %r496;
	mov.b32 	%r1226, 0;
$L__BB0_46:
	mov.b32 	%r498, -766435501;
	mul.hi.u32 	%r499, %r498, %r1227;
	mul.lo.s32 	%r500, %r1227, -766435501;
	mov.b32 	%r501, -845247145;
	mul.hi.u32 	%r502, %r501, %r1225;
	mul.lo.s32 	%r503, %r1225, -845247145;
	xor.b32  	%r504, %r502, %r12;
	xor.b32  	%r505, %r504, %r1226;
	xor.b32  	%r506, %r499, %r13;
	xor.b32  	%r507, %r506, %r1224;
	mul.hi.u32 	%r508, %r498, %r505;
	mul.lo.s32 	%r509, %r505, -766435501;
	mul.hi.u32 	%r510, %r501, %r507;
	mul.lo.s32 	%r511, %r507, -845247145;
	xor.b32  	%r512, %r503, %r510;
	xor.b32  	%r513, %r512, %r14;
	xor.b32  	%r514, %r500, %r508;
	xor.b32  	%r515, %r514, %r15;
	mul.hi.u32 	%r516, %r498, %r513;
	mul.lo.s32 	%r517, %r513, -766435501;
	mul.hi.u32 	%r518, %r501, %r515;
	mul.lo.s32 	%r519, %r515, -845247145;
	xor.b32  	%r520, %r511, %r518;
	xor.b32  	%r521, %r520, %r18;
	xor.b32  	%r522, %r509, %r516;
	xor.b32  	%r523, %r522, %r19;
	mul.hi.u32 	%r524, %r498, %r521;
	mul.lo.s32 	%r525, %r521, -766435501;
	mul.hi.u32 	%r526, %r501, %r523;
	mul.lo.s32 	%r527, %r523, -845247145;
	xor.b32  	%r528, %r519, %r526;
	xor.b32  	%r529, %r528, %r20;
	xor.b32  	%r530, %r517, %r524;
	xor.b32  	%r531, %r530, %r21;
	mul.hi.u32 	%r532, %r498, %r529;
	mul.lo.s32 	%r533, %r529, -766435501;
	mul.hi.u32 	%r534, %r501, %r531;
	mul.lo.s32 	%r535, %r531, -845247145;
	xor.b32  	%r536, %r527, %r534;
	xor.b32  	%r537, %r536, %r22;
	xor.b32  	%r538, %r525, %r532;
	xor.b32  	%r539, %r538, %r23;
	mul.hi.u32 	%r540, %r498, %r537;
	mul.lo.s32 	%r541, %r537, -766435501;
	mul.hi.u32 	%r542, %r501, %r539;
	mul.lo.s32 	%r543, %r539, -845247145;
	xor.b32  	%r544, %r535, %r542;
	xor.b32  	%r545, %r544, %r24;
	xor.b32  	%r546, %r533, %r540;
	xor.b32  	%r547, %r546, %r25;
	mul.hi.u32 	%r548, %r498, %r545;
	mul.lo.s32 	%r549, %r545, -766435501;
	mul.hi.u32 	%r550, %r501, %r547;
	mul.lo.s32 	%r551, %r547, -845247145;
	xor.b32  	%r552, %r543, %r550;
	xor.b32  	%r553, %r552, %r26;
	xor.b32  	%r554, %r541, %r548;
	xor.b32  	%r555, %r554, %r27;
	mul.hi.u32 	%r556, %r498, %r553;
	mul.lo.s32 	%r557, %r553, -766435501;
	mul.hi.u32 	%r558, %r501, %r555;
	mul.lo.s32 	%r559, %r555, -845247145;
	xor.b32  	%r560, %r551, %r558;
	xor.b32  	%r561, %r560, %r28;
	xor.b32  	%r562, %r549, %r556;
	xor.b32  	%r563, %r562, %r29;
	mul.hi.u32 	%r564, %r498, %r561;
	mul.lo.s32 	%r565, %r561, -766435501;
	mul.hi.u32 	%r566, %r501, %r563;
	mul.lo.s32 	%r567, %r563, -845247145;
	xor.b32  	%r568, %r559, %r566;
	xor.b32  	%r569, %r568, %r30;
	xor.b32  	%r570, %r557, %r564;
	xor.b32  	%r571, %r570, %r31;
	mul.hi.u32 	%r572, %r498, %r569;
	mul.lo.s32 	%r111, %r569, -766435501;
	mul.hi.u32 	%r573, %r501, %r571;
	mul.lo.s32 	%r1222, %r571, -845247145;
	xor.b32  	%r574, %r567, %r573;
	xor.b32  	%r1217, %r574, %r32;
	xor.b32  	%r575, %r565, %r572;
	xor.b32  	%r1221, %r575, %r33;
	mov.b32 	%r1219, 1;
	mov.u32 	%r1218, %r1220;
	mov.u32 	%r1220, %r111;
	mov.u32 	%r1223, %r1217;
	bra.uni 	$L__BB0_52;
$L__BB0_47:
	add.s32 	%r1219, %r1209, 2;
	setp.eq.s32 	%p50, %r1209, 0;
	selp.b32 	%r1217, %r1222, %r1223, %p50;
	mov.u32 	%r1218, %r1223;
	bra.uni 	$L__BB0_52;
$L__BB0_48:
	add.s32 	%r1227, %r1227, 1;
	setp.ne.s32 	%p47, %r1227, 0;
	@%p47 bra 	$L__BB0_51;
	add.s32 	%r1226, %r1226, 1;
	setp.ne.s32 	%p48, %r1226, 0;
	@%p48 bra 	$L__BB0_51;
	add.s32 	%r1225, %r1225, 1;
	setp.eq.s32 	%p49, %r1225, 0;
	selp.u32 	%r577, 1, 0, %p49;
	add.s32 	%r1224, %r1224, %r577;
	mov.b32 	%r1226, 0;
$L__BB0_51:
	mov.b32 	%r579, -766435501;
	mul.hi.u32 	%r580, %r579, %r1227;
	mul.lo.s32 	%r581, %r1227, -766435501;
	mov.b32 	%r582, -845247145;
	mul.hi.u32 	%r583, %r582, %r1225;
	mul.lo.s32 	%r584, %r1225, -845247145;
	xor.b32  	%r585, %r583, %r12;
	xor.b32  	%r586, %r585, %r1226;
	xor.b32  	%r587, %r580, %r13;
	xor.b32  	%r588, %r587, %r1224;
	mul.hi.u32 	%r589, %r579, %r586;
	mul.lo.s32 	%r590, %r586, -766435501;
	mul.hi.u32 	%r591, %r582, %r588;
	mul.lo.s32 	%r592, %r588, -845247145;
	xor.b32  	%r593, %r584, %r591;
	xor.b32  	%r594, %r593, %r14;
	xor.b32  	%r595, %r581, %r589;
	xor.b32  	%r596, %r595, %r15;
	mul.hi.u32 	%r597, %r579, %r594;
	mul.lo.s32 	%r598, %r594, -766435501;
	mul.hi.u32 	%r599, %r582, %r596;
	mul.lo.s32 	%r600, %r596, -845247145;
	xor.b32  	%r601, %r592, %r599;
	xor.b32  	%r602, %r601, %r18;
	xor.b32  	%r603, %r590, %r597;
	xor.b32  	%r604, %r603, %r19;
	mul.hi.u32 	%r605, %r579, %r602;
	mul.lo.s32 	%r606, %r602, -766435501;
	mul.hi.u32 	%r607, %r582, %r604;
	mul.lo.s32 	%r608, %r604, -845247145;
	xor.b32  	%r609, %r600, %r607;
	xor.b32  	%r610, %r609, %r20;
	xor.b32  	%r611, %r598, %r605;
	xor.b32  	%r612, %r611, %r21;
	mul.hi.u32 	%r613, %r579, %r610;
	mul.lo.s32 	%r614, %r610, -766435501;
	mul.hi.u32 	%r615, %r582, %r612;
	mul.lo.s32 	%r616, %r612, -845247145;
	xor.b32  	%r617, %r608, %r615;
	xor.b32  	%r618, %r617, %r22;
	xor.b32  	%r619, %r606, %r613;
	xor.b32  	%r620, %r619, %r23;
	mul.hi.u32 	%r621, %r579, %r618;
	mul.lo.s32 	%r622, %r618, -766435501;
	mul.hi.u32 	%r623, %r582, %r620;
	mul.lo.s32 	%r624, %r620, -845247145;
	xor.b32  	%r625, %r616, %r623;
	xor.b32  	%r626, %r625, %r24;
	xor.b32  	%r627, %r614, %r621;
	xor.b32  	%r628, %r627, %r25;
	mul.hi.u32 	%r629, %r579, %r626;
	mul.lo.s32 	%r630, %r626, -766435501;
	mul.hi.u32 	%r631, %r582, %r628;
	mul.lo.s32 	%r632, %r628, -845247145;
	xor.b32  	%r633, %r624, %r631;
	xor.b32  	%r634, %r633, %r26;
	xor.b32  	%r635, %r622, %r629;
	xor.b32  	%r636, %r635, %r27;
	mul.hi.u32 	%r637, %r579, %r634;
	mul.lo.s32 	%r638, %r634, -766435501;
	mul.hi.u32 	%r639, %r582, %r636;
	mul.lo.s32 	%r640, %r636, -845247145;
	xor.b32  	%r641, %r632, %r639;
	xor.b32  	%r642, %r641, %r28;
	xor.b32  	%r643, %r630, %r637;
	xor.b32  	%r644, %r643, %r29;
	mul.hi.u32 	%r645, %r579, %r642;
	mul.lo.s32 	%r646, %r642, -766435501;
	mul.hi.u32 	%r647, %r582, %r644;
	mul.lo.s32 	%r648, %r644, -845247145;
	xor.b32  	%r649, %r640, %r647;
	xor.b32  	%r650, %r649, %r30;
	xor.b32  	%r651, %r638, %r645;
	xor.b32  	%r652, %r651, %r31;
	mul.hi.u32 	%r653, %r579, %r650;
	mul.lo.s32 	%r124, %r650, -766435501;
	mul.hi.u32 	%r654, %r582, %r652;
	mul.lo.s32 	%r1222, %r652, -845247145;
	xor.b32  	%r655, %r648, %r654;
	xor.b32  	%r1223, %r655, %r32;
	xor.b32  	%r656, %r646, %r653;
	xor.b32  	%r127, %r656, %r33;
	mov.b32 	%r1219, 0;
	mov.u32 	%r1217, %r1220;
	mov.u32 	%r1218, %r1221;
	mov.u32 	%r1220, %r124;
	mov.u32 	%r1221, %r127;
$L__BB0_52:
	cvt.rn.f32.u32 	%f249, %r1218;
	fma.rn.f32 	%f250, %f249, 0f2F800000, 0f2F000000;
	cvt.rn.f32.u32 	%f251, %r1217;
	fma.rn.f32 	%f252, %f251, 0f30C90FDB, 0f30490FDB;
	setp.lt.f32 	%p51, %f250, 0f00800000;
	mul.f32 	%f253, %f250, 0f4B000000;
	selp.f32 	%f254, %f253, %f250, %p51;
	selp.f32 	%f255, 0fC1B80000, 0f00000000, %p51;
	mov.b32 	%r658, %f254;
	add.s32 	%r659, %r658, -1059760811;
	and.b32  	%r660, %r659, -8388608;
	sub.s32 	%r661, %r658, %r660;
	mov.b32 	%f256, %r661;
	cvt.rn.f32.s32 	%f257, %r660;
	fma.rn.f32 	%f258, %f257, 0f34000000, %f255;
	add.f32 	%f259, %f256, 0fBF800000;
	fma.rn.f32 	%f260, %f259, 0fBE055027, 0f3E1039F6;
	fma.rn.f32 	%f261, %f260, %f259, 0fBDF8CDCC;
	fma.rn.f32 	%f262, %f261, %f259, 0f3E0F2955;
	fma.rn.f32 	%f263, %f262, %f259, 0fBE2AD8B9;
	fma.rn.f32 	%f264, %f263, %f259, 0f3E4CED0B;
	fma.rn.f32 	%f265, %f264, %f259, 0fBE7FFF22;
	fma.rn.f32 	%f266, %f265, %f259, 0f3EAAAA78;
	fma.rn.f32 	%f267, %f266, %f259, 0fBF000000;
	mul.f32 	%f268, %f259, %f267;
	fma.rn.f32 	%f269, %f268, %f259, %f259;
	fma.rn.f32 	%f270, %f258, 0f3F317218, %f269;
	setp.gt.u32 	%p52, %r658, 2139095039;
	fma.rn.f32 	%f271, %f254, 0f7F800000, 0f7F800000;
	selp.f32 	%f272, %f271, %f270, %p52;
	setp.eq.f32 	%p53, %f254, 0f00000000;
	mul.f32 	%f273, %f272, 0fC0000000;
	selp.f32 	%f274, 0f7F800000, %f273, %p53;
	sqrt.rn.f32 	%f275, %f274;
	sin.approx.f32 	%f276, %f252;
	cos.approx.f32 	%f277, %f252;
	mul.f32 	%f547, %f275, %f276;
	mul.f32 	%f546, %f275, %f277;
	mov.b32 	%r1190, 1;
	mov.u32 	%r1209, %r1219;
$L__BB0_53:
	fma.rn.f32 	%f278, %f547, %f2, 0f3F800000;
	add.f32 	%f544, %f544, %f278;
	add.s32 	%r1200, %r1200, 1;
	setp.eq.s32 	%p54, %r1200, %r82;
	@%p54 bra 	$L__BB0_54;
	bra.uni 	$L__BB0_39;
$L__BB0_54:
	setp.ge.s32 	%p55, %r1156, %r4;
	mov.u32 	%r1238, %r1156;
	@%p55 bra 	$L__BB0_58;
$L__BB0_55:
	mul.wide.s32 	%rd57, %r1238, 4;
	add.s64 	%rd58, %rd2, %rd57;
	ld.global.f32 	%f279, [%rd58];
	sub.f32 	%f33, %f279, %f6;
	setp.lt.f32 	%p56, %f33, 0f00000000;
	@%p56 bra 	$L__BB0_57;
	sub.f32 	%f280, %f33, %f4;
	fma.rn.f32 	%f281, %f3, %f280, 0f3F000000;
	tex.1d.v4.f32.f32 	{%f282, %f283, %f284, %f285}, [%rd3, {%f281}];
	shl.b32 	%r662, %r1238, 2;
	mov.u32 	%r663, shared_mem;
	add.s32 	%r664, %r663, %r662;
	ld.shared.f32 	%f286, [%r664];
	fma.rn.f32 	%f287, %f544, %f282, %f286;
	st.shared.f32 	[%r664], %f287;
$L__BB0_57:
	add.s32 	%r1238, %r1238, %r5;
	setp.lt.s32 	%p57, %r1238, %r4;
	@%p57 bra 	$L__BB0_55;
$L__BB0_58:
	add.s32 	%r1157, %r1157, 1;
	setp.ne.s32 	%p58, %r1157, %r35;
	mov.u32 	%r1166, %r1219;
	@%p58 bra 	$L__BB0_11;
$L__BB0_59:
	ld.param.f32 	%f535, [sipm_signals_param_16];
	ld.param.u64 	%rd79, [sipm_signals_param_15];
	cvta.to.global.u64 	%rd59, %rd79;
	mul.wide.s32 	%rd60, %r3, 4;
	add.s64 	%rd61, %rd59, %rd60;
	ld.global.f32 	%f34, [%rd61];
	setp.gt.f32 	%p59, %f34, 0f49742400;
	add.f32 	%f288, %f78, 0f3F800000;
	selp.f32 	%f548, %f288, %f535, %p59;
	setp.geu.f32 	%p60, %f548, %f78;
	@%p60 bra 	$L__BB0_131;
	mov.b32 	%r666, -845247145;
	mul.hi.u32 	%r667, %r666, %r1156;
	xor.b32  	%r668, %r667, %r12;
	mul.lo.s32 	%r669, %r1156, -845247145;
	mov.b32 	%r1311, 0;
	mov.b32 	%r670, -766435501;
	mul.hi.u32 	%r671, %r670, %r1311;
	xor.b32  	%r672, %r671, %r13;
	mul.hi.u32 	%r673, %r666, %r672;
	xor.b32  	%r674, %r669, %r673;
	xor.b32  	%r675, %r674, %r14;
	mul.hi.u32 	%r676, %r670, %r668;
	xor.b32  	%r677, %r676, %r15;
	mul.hi.u32 	%r678, %r666, %r677;
	mul.lo.s32 	%r679, %r672, -845247145;
	xor.b32  	%r680, %r679, %r678;
	xor.b32  	%r681, %r680, %r18;
	mul.hi.u32 	%r682, %r670, %r675;
	mul.lo.s32 	%r683, %r668, -766435501;
	xor.b32  	%r684, %r683, %r682;
	xor.b32  	%r685, %r684, %r19;
	mul.hi.u32 	%r686, %r666, %r685;
	mul.lo.s32 	%r687, %r677, -845247145;
	xor.b32  	%r688, %r687, %r686;
	xor.b32  	%r689, %r688, %r20;
	mul.hi.u32 	%r690, %r670, %r681;
	mul.lo.s32 	%r691, %r675, -766435501;
	xor.b32  	%r692, %r691, %r690;
	xor.b32  	%r693, %r692, %r21;
	mul.hi.u32 	%r694, %r666, %r693;
	mul.lo.s32 	%r695, %r685, -845247145;
	xor.b32  	%r696, %r695, %r694;
	xor.b32  	%r697, %r696, %r22;
	mul.hi.u32 	%r698, %r670, %r689;
	mul.lo.s32 	%r699, %r681, -766435501;
	xor.b32  	%r700, %r699, %r698;
	xor.b32  	%r701, %r700, %r23;
	mul.hi.u32 	%r702, %r666, %r701;
	mul.lo.s32 	%r703, %r693, -845247145;
	xor.b32  	%r704, %r703, %r702;
	xor.b32  	%r705, %r704, %r24;
	mul.hi.u32 	%r706, %r670, %r697;
	mul.lo.s32 	%r707, %r689, -766435501;
	xor.b32  	%r708, %r707, %r706;
	xor.b32  	%r709, %r708, %r25;
	mul.hi.u32 	%r710, %r666, %r709;
	mul.lo.s32 	%r711, %r701, -845247145;
	xor.b32  	%r712, %r711, %r710;
	xor.b32  	%r713, %r712, %r26;
	mul.hi.u32 	%r714, %r670, %r705;
	mul.lo.s32 	%r715, %r697, -766435501;
	xor.b32  	%r716, %r715, %r714;
	xor.b32  	%r717, %r716, %r27;
	mul.hi.u32 	%r718, %r666, %r717;
	mul.lo.s32 	%r719, %r709, -845247145;
	xor.b32  	%r720, %r719, %r718;
	xor.b32  	%r721, %r720, %r28;
	mul.hi.u32 	%r722, %r670, %r713;
	mul.lo.s32 	%r723, %r705, -766435501;
	xor.b32  	%r724, %r723, %r722;
	xor.b32  	%r725, %r724, %r29;
	mul.hi.u32 	%r726, %r666, %r725;
	mul.lo.s32 	%r727, %r717, -845247145;
	xor.b32  	%r728, %r727, %r726;
	xor.b32  	%r729, %r728, %r30;
	mul.hi.u32 	%r730, %r670, %r721;
	mul.lo.s32 	%r731, %r713, -766435501;
	xor.b32  	%r732, %r731, %r730;
	xor.b32  	%r733, %r732, %r31;
	shl.b32 	%r734, %r4, 2;
	mov.u32 	%r735, shared_mem;
	add.s32 	%r153, %r735, %r734;
	shl.b32 	%r736, %r5, 2;
	add.s32 	%r154, %r153, %r736;
	mul.lo.s32 	%r1306, %r733, -845247145;
	mul.lo.s32 	%r1304, %r729, -766435501;
	mul.hi.u32 	%r737, %r670, %r729;
	mul.lo.s32 	%r738, %r721, -766435501;
	xor.b32  	%r739, %r738, %r737;
	xor.b32  	%r1305, %r739, %r33;
	mul.hi.u32 	%r740, %r666, %r733;
	mul.lo.s32 	%r741, %r725, -845247145;
	xor.b32  	%r742, %r741, %r740;
	xor.b32  	%r1307, %r742, %r32;
	mov.f32 	%f557, 0f00000000;
	mov.u32 	%r1310, %r1311;
	mov.u32 	%r1309, %r1156;
	mov.u32 	%r1308, %r1311;
	mov.u32 	%r1247, %r1311;
	mov.u32 	%r1294, %r1311;
$L__BB0_61:
	mov.b32 	%r1303, 2;
	setp.eq.s32 	%p61, %r1247, 1;
	mov.u32 	%r1252, %r1306;
	@%p61 bra 	$L__BB0_70;
	setp.eq.s32 	%p62, %r1247, 3;
	@%p62 bra 	$L__BB0_66;
	setp.ne.s32 	%p63, %r1247, 2;
	@%p63 bra 	$L__BB0_65;
	mov.b32 	%r1303, 3;
	mov.u32 	%r1252, %r1305;
	bra.uni 	$L__BB0_70;
$L__BB0_65:
	add.s32 	%r1303, %r1247, 1;
	mov.u32 	%r1252, %r1307;
	bra.uni 	$L__BB0_70;
$L__BB0_66:
	add.s32 	%r1311, %r1311, 1;
	setp.ne.s32 	%p64, %r1311, 0;
	@%p64 bra 	$L__BB0_69;
	add.s32 	%r1310, %r1310, 1;
	setp.ne.s32 	%p65, %r1310, 0;
	@%p65 bra 	$L__BB0_69;
	add.s32 	%r1309, %r1309, 1;
	setp.eq.s32 	%p66, %r1309, 0;
	selp.u32 	%r745, 1, 0, %p66;
	add.s32 	%r1308, %r1308, %r745;
	mov.b32 	%r1310, 0;
$L__BB0_69:
	mov.b32 	%r747, -766435501;
	mul.hi.u32 	%r748, %r747, %r1311;
	mul.lo.s32 	%r749, %r1311, -766435501;
	mov.b32 	%r750, -845247145;
	mul.hi.u32 	%r751, %r750, %r1309;
	mul.lo.s32 	%r752, %r1309, -845247145;
	xor.b32  	%r753, %r751, %r12;
	xor.b32  	%r754, %r753, %r1310;
	xor.b32  	%r755, %r748, %r13;
	xor.b32  	%r756, %r755, %r1308;
	mul.hi.u32 	%r757, %r747, %r754;
	mul.lo.s32 	%r758, %r754, -766435501;
	mul.hi.u32 	%r759, %r750, %r756;
	mul.lo.s32 	%r760, %r756, -845247145;
	xor.b32  	%r761, %r752, %r759;
	xor.b32  	%r762, %r761, %r14;
	xor.b32  	%r763, %r749, %r757;
	xor.b32  	%r764, %r763, %r15;
	mul.hi.u32 	%r765, %r747, %r762;
	mul.lo.s32 	%r766, %r762, -766435501;
	mul.hi.u32 	%r767, %r750, %r764;
	mul.lo.s32 	%r768, %r764, -845247145;
	xor.b32  	%r769, %r760, %r767;
	xor.b32  	%r770, %r769, %r18;
	xor.b32  	%r771, %r758, %r765;
	xor.b32  	%r772, %r771, %r19;
	mul.hi.u32 	%r773, %r747, %r770;
	mul.lo.s32 	%r774, %r770, -766435501;
	mul.hi.u32 	%r775, %r750, %r772;
	mul.lo.s32 	%r776, %r772, -845247145;
	xor.b32  	%r777, %r768, %r775;
	xor.b32  	%r778, %r777, %r20;
	xor.b32  	%r779, %r766, %r773;
	xor.b32  	%r780, %r779, %r21;
	mul.hi.u32 	%r781, %r747, %r778;
	mul.lo.s32 	%r782, %r778, -766435501;
	mul.hi.u32 	%r783, %r750, %r780;
	mul.lo.s32 	%r784, %r780, -845247145;
	xor.b32  	%r785, %r776, %r783;
	xor.b32  	%r786, %r785, %r22;
	xor.b32  	%r787, %r774, %r781;
	xor.b32  	%r788, %r787, %r23;
	mul.hi.u32 	%r789, %r747, %r786;
	mul.lo.s32 	%r790, %r786, -766435501;
	mul.hi.u32 	%r791, %r750, %r788;
	mul.lo.s32 	%r792, %r788, -845247145;
	xor.b32  	%r793, %r784, %r791;
	xor.b32  	%r794, %r793, %r24;
	xor.b32  	%r795, %r782, %r789;
	xor.b32  	%r796, %r795, %r25;
	mul.hi.u32 	%r797, %r747, %r794;
	mul.lo.s32 	%r798, %r794, -766435501;
	mul.hi.u32 	%r799, %r750, %r796;
	mul.lo.s32 	%r800, %r796, -845247145;
	xor.b32  	%r801, %r792, %r799;
	xor.b32  	%r802, %r801, %r26;
	xor.b32  	%r803, %r790, %r797;
	xor.b32  	%r804, %r803, %r27;
	mul.hi.u32 	%r805, %r747, %r802;
	mul.lo.s32 	%r806, %r802, -766435501;
	mul.hi.u32 	%r807, %r750, %r804;
	mul.lo.s32 	%r808, %r804, -845247145;
	xor.b32  	%r809, %r800, %r807;
	xor.b32  	%r810, %r809, %r28;
	xor.b32  	%r811, %r798, %r805;
	xor.b32  	%r812, %r811, %r29;
	mul.hi.u32 	%r813, %r747, %r810;
	mul.lo.s32 	%r814, %r810, -766435501;
	mul.hi.u32 	%r815, %r750, %r812;
	mul.lo.s32 	%r816, %r812, -845247145;
	xor.b32  	%r817, %r808, %r815;
	xor.b32  	%r818, %r817, %r30;
	xor.b32  	%r819, %r806, %r813;
	xor.b32  	%r820, %r819, %r31;
	mul.hi.u32 	%r821, %r747, %r818;
	mul.lo.s32 	%r177, %r818, -766435501;
	mul.hi.u32 	%r822, %r750, %r820;
	mul.lo.s32 	%r1306, %r820, -845247145;
	xor.b32  	%r823, %r816, %r822;
	xor.b32  	%r1307, %r823, %r32;
	xor.b32  	%r824, %r814, %r821;
	xor.b32  	%r1305, %r824, %r33;
	mov.b32 	%r1303, 0;
	mov.u32 	%r1252, %r1304;
	mov.u32 	%r1304, %r177;
$L__BB0_70:
	setp.lt.f32 	%p67, %f1, 0f38D1B717;
	cvt.rn.f32.u32 	%f291, %r1252;
	fma.rn.f32 	%f292, %f291, 0f2F800000, 0f2F000000;
	lg2.approx.f32 	%f293, %f292;
	mul.f32 	%f38, %f293, 0f3F317218;
	mov.f32 	%f554, 0f3F800000;
	@%p67 bra 	$L__BB0_96;
	mov.b32 	%r1266, 2;
	setp.eq.s32 	%p68, %r1303, 1;
	mov.u32 	%r1265, %r1306;
	@%p68 bra 	$L__BB0_80;
	setp.eq.s32 	%p69, %r1303, 3;
	@%p69 bra 	$L__BB0_76;
	setp.ne.s32 	%p70, %r1303, 2;
	@%p70 bra 	$L__BB0_75;
	mov.b32 	%r1266, 3;
	mov.u32 	%r1265, %r1305;
	bra.uni 	$L__BB0_80;
$L__BB0_75:
	add.s32 	%r1266, %r1303, 1;
	mov.u32 	%r1265, %r1307;
	bra.uni 	$L__BB0_80;
$L__BB0_76:
	add.s32 	%r1311, %r1311, 1;
	setp.ne.s32 	%p71, %r1311, 0;
	@%p71 bra 	$L__BB0_79;
	add.s32 	%r1310, %r1310, 1;
	setp.ne.s32 	%p72, %r1310, 0;
	@%p72 bra 	$L__BB0_79;
	add.s32 	%r1309, %r1309, 1;
	setp.eq.s32 	%p73, %r1309, 0;
	selp.u32 	%r828, 1, 0, %p73;
	add.s32 	%r1308, %r1308, %r828;
	mov.b32 	%r1310, 0;
$L__BB0_79:
	mov.b32 	%r830, -766435501;
	mul.hi.u32 	%r831, %r830, %r1311;
	mul.lo.s32 	%r832, %r1311, -766435501;
	mov.b32 	%r833, -845247145;
	mul.hi.u32 	%r834, %r833, %r1309;
	mul.lo.s32 	%r835, %r1309, -845247145;
	xor.b32  	%r836, %r834, %r12;
	xor.b32  	%r837, %r836, %r1310;
	xor.b32  	%r838, %r831, %r13;
	xor.b32  	%r839, %r838, %r1308;
	mul.hi.u32 	%r840, %r830, %r837;
	mul.lo.s32 	%r841, %r837, -766435501;
	mul.hi.u32 	%r842, %r833, %r839;
	mul.lo.s32 	%r843, %r839, -845247145;
	xor.b32  	%r844, %r835, %r842;
	xor.b32  	%r845, %r844, %r14;
	xor.b32  	%r846, %r832, %r840;
	xor.b32  	%r847, %r846, %r15;
	mul.hi.u32 	%r848, %r830, %r845;
	mul.lo.s32 	%r849, %r845, -766435501;
	mul.hi.u32 	%r850, %r833, %r847;
	mul.lo.s32 	%r851, %r847, -845247145;
	xor.b32  	%r852, %r843, %r850;
	xor.b32  	%r853, %r852, %r18;
	xor.b32  	%r854, %r841, %r848;
	xor.b32  	%r855, %r854, %r19;
	mul.hi.u32 	%r856, %r830, %r853;
	mul.lo.s32 	%r857, %r853, -766435501;
	mul.hi.u32 	%r858, %r833, %r855;
	mul.lo.s32 	%r859, %r855, -845247145;
	xor.b32  	%r860, %r851, %r858;
	xor.b32  	%r861, %r860, %r20;
	xor.b32  	%r862, %r849, %r856;
	xor.b32  	%r863, %r862, %r21;
	mul.hi.u32 	%r864, %r830, %r861;
	mul.lo.s32 	%r865, %r861, -766435501;
	mul.hi.u32 	%r866, %r833, %r863;
	mul.lo.s32 	%r867, %r863, -845247145;
	xor.b32  	%r868, %r859, %r866;
	xor.b32  	%r869, %r868, %r22;
	xor.b32  	%r870, %r857, %r864;
	xor.b32  	%r871, %r870, %r23;
	mul.hi.u32 	%r872, %r830, %r869;
	mul.lo.s32 	%r873, %r869, -766435501;
	mul.hi.u32 	%r874, %r833, %r871;
	mul.lo.s32 	%r875, %r871, -845247145;
	xor.b32  	%r876, %r867, %r874;
	xor.b32  	%r877, %r876, %r24;
	xor.b32  	%r878, %r865, %r872;
	xor.b32  	%r879, %r878, %r25;
	mul.hi.u32 	%r880, %r830, %r877;
	mul.lo.s32 	%r881, %r877, -766435501;
	mul.hi.u32 	%r882, %r833, %r879;
	mul.lo.s32 	%r883, %r879, -845247145;
	xor.b32  	%r884, %r875, %r882;
	xor.b32  	%r885, %r884, %r26;
	xor.b32  	%r886, %r873, %r880;
	xor.b32  	%r887, %r886, %r27;
	mul.hi.u32 	%r888, %r830, %r885;
	mul.lo.s32 	%r889, %r885, -766435501;
	mul.hi.u32 	%r890, %r833, %r887;
	mul.lo.s32 	%r891, %r887, -845247145;
	xor.b32  	%r892, %r883, %r890;
	xor.b32  	%r893, %r892, %r28;
	xor.b32  	%r894, %r881, %r888;
	xor.b32  	%r895, %r894, %r29;
	mul.hi.u32 	%r896, %r830, %r893;
	mul.lo.s32 	%r897, %r893, -766435501;
	mul.hi.u32 	%r898, %r833, %r895;
	mul.lo.s32 	%r899, %r895, -845247145;
	xor.b32  	%r900, %r891, %r898;
	xor.b32  	%r901, %r900, %r30;
	xor.b32  	%r902, %r889, %r896;
	xor.b32  	%r903, %r902, %r31;
	mul.hi.u32 	%r904, %r830, %r901;
	mul.lo.s32 	%r199, %r901, -766435501;
	mul.hi.u32 	%r905, %r833, %r903;
	mul.lo.s32 	%r1306, %r903, -845247145;
	xor.b32  	%r906, %r899, %r905;
	xor.b32  	%r1307, %r906, %r32;
	xor.b32  	%r907, %r897, %r904;
	xor.b32  	%r1305, %r907, %r33;
	mov.b32 	%r1266, 0;
	mov.u32 	%r1265, %r1304;
	mov.u32 	%r1304, %r199;
$L__BB0_80:
	mov.u32 	%r1303, %r1266;
	cvt.rn.f32.u32 	%f295, %r1265;
	fma.rn.f32 	%f39, %f295, 0f2F800000, 0f2F000000;
	mov.f32 	%f550, 0f00000000;
	mov.f32 	%f554, %f550;
$L__BB0_81:
	mov.f32 	%f40, %f550;
	add.f32 	%f554, %f554, 0f3F800000;
	add.f32 	%f43, %f554, 0f3F800000;
	abs.f32 	%f44, %f43;
	setp.ltu.f32 	%p74, %f44, 0f40400000;
	@%p74 bra 	$L__BB0_85;
	setp.ltu.f32 	%p75, %f44, 0f40F9999A;
	@%p75 bra 	$L__BB0_84;
	rcp.approx.ftz.f32 	%f296, %f44;
	mul.f32 	%f297, %f296, %f296;
	fma.rn.f32 	%f298, %f297, 0f3A4BE755, 0fBB360953;
	fma.rn.f32 	%f299, %f298, %f297, 0f3DAAAAA3;
	fma.rn.f32 	%f300, %f299, %f296, 0f3F6B3F8E;
	mov.b32 	%r909, %f44;
	add.s32 	%r910, %r909, -1059760811;
	and.b32  	%r911, %r910, -8388608;
	sub.s32 	%r912, %r909, %r911;
	mov.b32 	%f301, %r912;
	cvt.rn.f32.s32 	%f302, %r911;
	fma.rn.f32 	%f303, %f302, 0f34000000, 0f00000000;
	add.f32 	%f304, %f301, 0fBF800000;
	fma.rn.f32 	%f305, %f304, 0fBE055027, 0f3E1039F6;
	fma.rn.f32 	%f306, %f305, %f304, 0fBDF8CDCC;
	fma.rn.f32 	%f307, %f306, %f304, 0f3E0F2955;
	fma.rn.f32 	%f308, %f307, %f304, 0fBE2AD8B9;
	fma.rn.f32 	%f309, %f308, %f304, 0f3E4CED0B;
	fma.rn.f32 	%f310, %f309, %f304, 0fBE7FFF22;
	fma.rn.f32 	%f311, %f310, %f304, 0f3EAAAA78;
	fma.rn.f32 	%f312, %f311, %f304, 0fBF000000;
	mul.f32 	%f313, %f304, %f312;
	fma.rn.f32 	%f314, %f313, %f304, %f304;
	fma.rn.f32 	%f315, %f303, 0f3F317218, %f314;
	setp.gt.u32 	%p76, %r909, 2139095039;
	fma.rn.f32 	%f316, %f44, 0f7F800000, 0f7F800000;
	selp.f32 	%f317, %f316, %f315, %p76;
	mul.f32 	%f318, %f317, 0f3F000000;
	add.f32 	%f319, %f44, 0fBF000000;
	mul.rn.f32 	%f320, %f318, %f319;
	sub.f32 	%f321, %f320, %f44;
	add.rn.f32 	%f322, %f320, %f300;
	add.f32 	%f323, %f321, %f322;
	setp.eq.f32 	%p77, %f44, 0f7F800000;
	selp.f32 	%f552, 0f7F800000, %f323, %p77;
	bra.uni 	$L__BB0_90;
$L__BB0_84:
	add.f32 	%f324, %f44, 0fC0400000;
	fma.rn.f32 	%f325, %f324, 0fC43B38FB, 0fC640F6F8;
	fma.rn.f32 	%f326, %f325, %f324, 0fC7206560;
	fma.rn.f32 	%f327, %f326, %f324, 0fC73CB6AA;
	fma.rn.f32 	%f328, %f327, %f324, 0fC80BAE5A;
	add.f32 	%f329, %f324, 0fC381A020;
	fma.rn.f32 	%f330, %f329, %f324, 0fC62864B8;
	fma.rn.f32 	%f331, %f330, %f324, 0fC7B50686;
	fma.rn.f32 	%f332, %f331, %f324, 0fC8498465;
	rcp.approx.ftz.f32 	%f333, %f332;
	fma.rn.f32 	%f552, %f328, %f333, %f324;
	bra.uni 	$L__BB0_90;
$L__BB0_85:
	setp.ltu.f32 	%p78, %f44, 0f3FC00000;
	@%p78 bra 	$L__BB0_87;
	add.f32 	%f334, %f44, 0fC0000000;
	fma.rn.f32 	%f335, %f334, 0f385007FA, 0fB967A002;
	fma.rn.f32 	%f336, %f335, %f334, 0f3A0DE6FC;
	fma.rn.f32 	%f337, %f336, %f334, 0fBA9DE0E2;
	fma.rn.f32 	%f338, %f337, %f334, 0f3B3D05B7;
	fma.rn.f32 	%f339, %f338, %f334, 0fBBF1EB10;
	fma.rn.f32 	%f340, %f339, %f334, 0f3CA89A28;
	fma.rn.f32 	%f341, %f340, %f334, 0fBD89F01A;
	fma.rn.f32 	%f342, %f341, %f334, 0f3EA51A66;
	fma.rn.f32 	%f343, %f342, %f334, 0f3ED87730;
	mul.f32 	%f552, %f334, %f343;
	bra.uni 	$L__BB0_90;
$L__BB0_87:
	setp.ltu.f32 	%p79, %f44, 0f3F333333;
	@%p79 bra 	$L__BB0_89;
	mov.f32 	%f344, 0f3F800000;
	sub.f32 	%f345, %f344, %f44;
	fma.rn.f32 	%f346, %f345, 0f3D3BEF76, 0f3DD47577;
	fma.rn.f32 	%f347, %f346, %f345, 0f3DFB8079;
	fma.rn.f32 	%f348, %f347, %f345, 0f3E0295B5;
	fma.rn.f32 	%f349, %f348, %f345, 0f3E12A765;
	fma.rn.f32 	%f350, %f349, %f345, 0f3E2D6867;
	fma.rn.f32 	%f351, %f350, %f345, 0f3E5462BF;
	fma.rn.f32 	%f352, %f351, %f345, 0f3E8A8A72;
	fma.rn.f32 	%f353, %f352, %f345, 0f3ECD26A4;
	fma.rn.f32 	%f354, %f353, %f345, 0f3F528D32;
	fma.rn.f32 	%f355, %f354, %f345, 0f3F13C468;
	mul.f32 	%f552, %f345, %f355;
	bra.uni 	$L__BB0_90;
$L__BB0_89:
	fma.rn.f32 	%f356, %f44, 0f3B6B1C86, 0fBBB34878;
	fma.rn.f32 	%f357, %f356, %f44, 0fBD36CAEF;
	fma.rn.f32 	%f358, %f357, %f44, 0f3E2B5555;
	fma.rn.f32 	%f359, %f358, %f44, 0fBD2C96C7;
	fma.rn.f32 	%f360, %f359, %f44, 0fBF27E6EB;
	fma.rn.f32 	%f361, %f360, %f44, 0f3F13C463;
	mul.f32 	%f362, %f44, %f361;
	fma.rn.f32 	%f363, %f362, %f44, %f44;
	setp.lt.f32 	%p80, %f363, 0f00800000;
	mul.f32 	%f364, %f363, 0f4B000000;
	selp.f32 	%f365, %f364, %f363, %p80;
	selp.f32 	%f366, 0fC1B80000, 0f00000000, %p80;
	mov.b32 	%r913, %f365;
	add.s32 	%r914, %r913, -1059760811;
	and.b32  	%r915, %r914, -8388608;
	sub.s32 	%r916, %r913, %r915;
	mov.b32 	%f367, %r916;
	cvt.rn.f32.s32 	%f368, %r915;
	fma.rn.f32 	%f369, %f368, 0f34000000, %f366;
	add.f32 	%f370, %f367, 0fBF800000;
	fma.rn.f32 	%f371, %f370, 0fBE055027, 0f3E1039F6;
	fma.rn.f32 	%f372, %f371, %f370, 0fBDF8CDCC;
	fma.rn.f32 	%f373, %f372, %f370, 0f3E0F2955;
	fma.rn.f32 	%f374, %f373, %f370, 0fBE2AD8B9;
	fma.rn.f32 	%f375, %f374, %f370, 0f3E4CED0B;
	fma.rn.f32 	%f376, %f375, %f370, 0fBE7FFF22;
	fma.rn.f32 	%f377, %f376, %f370, 0f3EAAAA78;
	fma.rn.f32 	%f378, %f377, %f370, 0fBF000000;
	mul.f32 	%f379, %f370, %f378;
	fma.rn.f32 	%f380, %f379, %f370, %f370;
	fma.rn.f32 	%f381, %f369, 0f3F317218, %f380;
	setp.gt.u32 	%p81, %r913, 2139095039;
	fma.rn.f32 	%f382, %f365, 0f7F800000, 0f7F800000;
	selp.f32 	%f383, %f382, %f381, %p81;
	setp.eq.f32 	%p82, %f365, 0f00000000;
	neg.f32 	%f384, %f383;
	selp.f32 	%f552, 0f7F800000, %f384, %p82;
$L__BB0_90:
	setp.ge.f32 	%p83, %f43, 0f00000000;
	mov.f32 	%f553, %f552;
	@%p83 bra 	$L__BB0_95;
	cvt.rmi.f32.f32 	%f386, %f44;
	setp.eq.f32 	%p84, %f44, %f386;
	mov.f32 	%f553, 0f7F800000;
	@%p84 bra 	$L__BB0_95;
	setp.geu.f32 	%p85, %f44, 0f1FEC1E4A;
	@%p85 bra 	$L__BB0_94;
	setp.lt.f32 	%p91, %f44, 0f00800000;
	mul.f32 	%f429, %f44, 0f4B000000;
	selp.f32 	%f430, %f429, %f44, %p91;
	selp.f32 	%f431, 0fC1B80000, 0f00000000, %p91;
	mov.b32 	%r924, %f430;
	add.s32 	%r925, %r924, -1059760811;
	and.b32  	%r926, %r925, -8388608;
	sub.s32 	%r927, %r924, %r926;
	mov.b32 	%f432, %r927;
	cvt.rn.f32.s32 	%f433, %r926;
	fma.rn.f32 	%f434, %f433, 0f34000000, %f431;
	add.f32 	%f435, %f432, 0fBF800000;
	fma.rn.f32 	%f436, %f435, 0fBE055027, 0f3E1039F6;
	fma.rn.f32 	%f437, %f436, %f435, 0fBDF8CDCC;
	fma.rn.f32 	%f438, %f437, %f435, 0f3E0F2955;
	fma.rn.f32 	%f439, %f438, %f435, 0fBE2AD8B9;
	fma.rn.f32 	%f440, %f439, %f435, 0f3E4CED0B;
	fma.rn.f32 	%f441, %f440, %f435, 0fBE7FFF22;
	fma.rn.f32 	%f442, %f441, %f435, 0f3EAAAA78;
	fma.rn.f32 	%f443, %f442, %f435, 0fBF000000;
	mul.f32 	%f444, %f435, %f443;
	fma.rn.f32 	%f445, %f444, %f435, %f435;
	fma.rn.f32 	%f446, %f434, 0f3F317218, %f445;
	setp.gt.u32 	%p92, %r924, 2139095039;
	fma.rn.f32 	%f447, %f430, 0f7F800000, 0f7F800000;
	selp.f32 	%f448, %f447, %f446, %p92;
	setp.eq.f32 	%p93, %f430, 0f00000000;
	neg.f32 	%f449, %f448;
	selp.f32 	%f553, 0f7F800000, %f449, %p93;
	bra.uni 	$L__BB0_95;
$L__BB0_94:
	add.f32 	%f387, %f44, %f44;
	cvt.rni.f32.f32 	%f388, %f387;
	cvt.rzi.s32.f32 	%r917, %f388;
	fma.rn.f32 	%f389, %f388, 0fBF000000, %f44;
	mul.f32 	%f390, %f389, 0f40490FDB;
	mul.rn.f32 	%f391, %f390, %f390;
	and.b32  	%r918, %r917, 1;
	setp.eq.b32 	%p86, %r918, 1;
	selp.f32 	%f392, 0f3F800000, %f390, %p86;
	fma.rn.f32 	%f393, %f391, %f392, 0f00000000;
	fma.rn.f32 	%f394, %f391, 0f37CBAC00, 0fBAB607ED;
	selp.f32 	%f395, %f394, 0fB94D4153, %p86;
	selp.f32 	%f396, 0f3D2AAABB, 0f3C0885E4, %p86;
	fma.rn.f32 	%f397, %f395, %f391, %f396;
	selp.f32 	%f398, 0fBEFFFFFF, 0fBE2AAAA8, %p86;
	fma.rn.f32 	%f399, %f397, %f391, %f398;
	fma.rn.f32 	%f400, %f399, %f393, %f392;
	and.b32  	%r919, %r917, 2;
	setp.eq.s32 	%p87, %r919, 0;
	mov.f32 	%f401, 0f00000000;
	sub.f32 	%f402, %f401, %f400;
	selp.f32 	%f403, %f400, %f402, %p87;
	abs.f32 	%f404, %f403;
	mul.f32 	%f405, %f44, %f404;
	setp.lt.f32 	%p88, %f405, 0f00800000;
	mul.f32 	%f406, %f405, 0f4B000000;
	selp.f32 	%f407, 0fC1B80000, 0f00000000, %p88;
	selp.f32 	%f408, %f406, %f405, %p88;
	mov.b32 	%r920, %f408;
	add.s32 	%r921, %r920, -1059760811;
	and.b32  	%r922, %r921, -8388608;
	sub.s32 	%r923, %r920, %r922;
	mov.b32 	%f409, %r923;
	cvt.rn.f32.s32 	%f410, %r922;
	fma.rn.f32 	%f411, %f410, 0f34000000, %f407;
	add.f32 	%f412, %f409, 0fBF800000;
	fma.rn.f32 	%f413, %f412, 0fBE055027, 0f3E1039F6;
	fma.rn.f32 	%f414, %f413, %f412, 0fBDF8CDCC;
	fma.rn.f32 	%f415, %f414, %f412, 0f3E0F2955;
	fma.rn.f32 	%f416, %f415, %f412, 0fBE2AD8B9;
	fma.rn.f32 	%f417, %f416, %f412, 0f3E4CED0B;
	fma.rn.f32 	%f418, %f417, %f412, 0fBE7FFF22;
	fma.rn.f32 	%f419, %f418, %f412, 0f3EAAAA78;
	fma.rn.f32 	%f420, %f419, %f412, 0fBF000000;
	mul.f32 	%f421, %f412, %f420;
	fma.rn.f32 	%f422, %f421, %f412, %f412;
	fma.rn.f32 	%f423, %f411, 0f3F317218, %f422;
	setp.gt.u32 	%p89, %r920, 2139095039;
	fma.rn.f32 	%f424, %f408, 0f7F800000, 0f7F800000;
	selp.f32 	%f425, %f424, %f423, %p89;
	setp.eq.f32 	%p90, %f408, 0f00000000;
	mov.f32 	%f426, 0f3F928682;
	sub.f32 	%f427, %f426, %f425;
	selp.f32 	%f428, 0f7F800000, %f427, %p90;
	sub.f32 	%f553, %f428, %f552;
$L__BB0_95:
	fma.rn.f32 	%f450, %f1, %f554, %f553;
	neg.f32 	%f451, %f450;
	fma.rn.f32 	%f452, %f1, %f554, 0f00000000;
	lg2.approx.f32 	%f453, %f452;
	mul.f32 	%f454, %f453, 0f3F317218;
	add.f32 	%f455, %f554, 0fBF800000;
	fma.rn.f32 	%f456, %f455, %f454, %f451;
	mul.f32 	%f457, %f456, 0f3FB8AA3B;
	ex2.approx.f32 	%f458, %f457;
	add.f32 	%f550, %f40, %f458;
	setp.leu.f32 	%p94, %f39, %f40;
	setp.gtu.f32 	%p95, %f39, %f550;
	or.pred  	%p96, %p94, %p95;
	sub.f32 	%f459, %f550, %f40;
	setp.geu.f32 	%p97, %f459, 0f3089705F;
	and.pred  	%p98, %p96, %p97;
	@%p98 bra 	$L__BB0_81;
$L__BB0_96:
	cvt.rzi.s32.f32 	%r222, %f554;
	setp.lt.s32 	%p99, %r222, 1;
	mov.f32 	%f560, 0f00000000;
	@%p99 bra 	$L__BB0_113;
	neg.s32 	%r1284, %r222;
	mov.f32 	%f560, 0f00000000;
	mov.u32 	%r1293, %r1303;
$L__BB0_98:
	setp.eq.s32 	%p100, %r1294, 1;
	mov.b32 	%r1294, 0;
	mov.u32 	%r1303, %r1293;
	mov.f32 	%f558, %f557;
	@%p100 bra 	$L__BB0_112;
	mov.b32 	%r1303, 3;
	setp.eq.s32 	%p101, %r1293, 1;
	mov.u32 	%r1301, %r1305;
	mov.u32 	%r1302, %r1306;
	@%p101 bra 	$L__BB0_111;
	setp.eq.s32 	%p102, %r1293, 2;
	@%p102 bra 	$L__BB0_107;
	setp.ne.s32 	%p103, %r1293, 3;
	@%p103 bra 	$L__BB0_106;
	add.s32 	%r1311, %r1311, 1;
	setp.ne.s32 	%p104, %r1311, 0;
	@%p104 bra 	$L__BB0_105;
	add.s32 	%r1310, %r1310, 1;
	setp.ne.s32 	%p105, %r1310, 0;
	@%p105 bra 	$L__BB0_105;
	add.s32 	%r1309, %r1309, 1;
	setp.eq.s32 	%p106, %r1309, 0;
	selp.u32 	%r931, 1, 0, %p106;
	add.s32 	%r1308, %r1308, %r931;
	mov.b32 	%r1310, 0;
$L__BB0_105:
	mov.b32 	%r933, -766435501;
	mul.hi.u32 	%r934, %r933, %r1311;
	mul.lo.s32 	%r935, %r1311, -766435501;
	mov.b32 	%r936, -845247145;
	mul.hi.u32 	%r937, %r936, %r1309;
	mul.lo.s32 	%r938, %r1309, -845247145;
	xor.b32  	%r939, %r937, %r12;
	xor.b32  	%r940, %r939, %r1310;
	xor.b32  	%r941, %r934, %r13;
	xor.b32  	%r942, %r941, %r1308;
	mul.hi.u32 	%r943, %r933, %r940;
	mul.lo.s32 	%r944, %r940, -766435501;
	mul.hi.u32 	%r945, %r936, %r942;
	mul.lo.s32 	%r946, %r942, -845247145;
	xor.b32  	%r947, %r938, %r945;
	xor.b32  	%r948, %r947, %r14;
	xor.b32  	%r949, %r935, %r943;
	xor.b32  	%r950, %r949, %r15;
	mul.hi.u32 	%r951, %r933, %r948;
	mul.lo.s32 	%r952, %r948, -766435501;
	mul.hi.u32 	%r953, %r936, %r950;
	mul.lo.s32 	%r954, %r950, -845247145;
	xor.b32  	%r955, %r946, %r953;
	xor.b32  	%r956, %r955, %r18;
	xor.b32  	%r957, %r944, %r951;
	xor.b32  	%r958, %r957, %r19;
	mul.hi.u32 	%r959, %r933, %r956;
	mul.lo.s32 	%r960, %r956, -766435501;
	mul.hi.u32 	%r961, %r936, %r958;
	mul.lo.s32 	%r962, %r958, -845247145;
	xor.b32  	%r963, %r954, %r961;
	xor.b32  	%r964, %r963, %r20;
	xor.b32  	%r965, %r952, %r959;
	xor.b32  	%r966, %r965, %r21;
	mul.hi.u32 	%r967, %r933, %r964;
	mul.lo.s32 	%r968, %r964, -766435501;
	mul.hi.u32 	%r969, %r936, %r966;
	mul.lo.s32 	%r970, %r966, -845247145;
	xor.b32  	%r971, %r962, %r969;
	xor.b32  	%r972, %r971, %r22;
	xor.b32  	%r973, %r960, %r967;
	xor.b32  	%r974, %r973, %r23;
	mul.hi.u32 	%r975, %r933, %r972;
	mul.lo.s32 	%r976, %r972, -766435501;
	mul.hi.u32 	%r977, %r936, %r974;
	mul.lo.s32 	%r978, %r974, -845247145;
	xor.b32  	%r979, %r970, %r977;
	xor.b32  	%r980, %r979, %r24;
	xor.b32  	%r981, %r968, %r975;
	xor.b32  	%r982, %r981, %r25;
	mul.hi.u32 	%r983, %r933, %r980;
	mul.lo.s32 	%r984, %r980, -766435501;
	mul.hi.u32 	%r985, %r936, %r982;
	mul.lo.s32 	%r986, %r982, -845247145;
	xor.b32  	%r987, %r978, %r985;
	xor.b32  	%r988, %r987, %r26;
	xor.b32  	%r989, %r976, %r983;
	xor.b32  	%r990, %r989, %r27;
	mul.hi.u32 	%r991, %r933, %r988;
	mul.lo.s32 	%r992, %r988, -766435501;
	mul.hi.u32 	%r993, %r936, %r990;
	mul.lo.s32 	%r994, %r990, -845247145;
	xor.b32  	%r995, %r986, %r993;
	xor.b32  	%r996, %r995, %r28;
	xor.b32  	%r997, %r984, %r991;
	xor.b32  	%r998, %r997, %r29;
	mul.hi.u32 	%r999, %r933, %r996;
	mul.lo.s32 	%r1000, %r996, -766435501;
	mul.hi.u32 	%r1001, %r936, %r998;
	mul.lo.s32 	%r1002, %r998, -845247145;
	xor.b32  	%r1003, %r994, %r1001;
	xor.b32  	%r1004, %r1003, %r30;
	xor.b32  	%r1005, %r992, %r999;
	xor.b32  	%r1006, %r1005, %r31;
	mul.hi.u32 	%r1007, %r933, %r1004;
	mul.lo.s32 	%r242, %r1004, -766435501;
	mul.hi.u32 	%r1008, %r936, %r1006;
	mul.lo.s32 	%r1306, %r1006, -845247145;
	xor.b32  	%r1009, %r1002, %r1008;
	xor.b32  	%r1301, %r1009, %r32;
	xor.b32  	%r1010, %r1000, %r1007;
	xor.b32  	%r1305, %r1010, %r33;
	mov.b32 	%r1303, 1;
	mov.u32 	%r1302, %r1304;
	mov.u32 	%r1304, %r242;
	mov.u32 	%r1307, %r1301;
	bra.uni 	$L__BB0_111;
$L__BB0_106:
	add.s32 	%r1303, %r1293, 2;
	setp.eq.s32 	%p110, %r1293, 0;
	selp.b32 	%r1301, %r1306, %r1307, %p110;
	mov.u32 	%r1302, %r1307;
	bra.uni 	$L__BB0_111;
$L__BB0_107:
	add.s32 	%r1311, %r1311, 1;
	setp.ne.s32 	%p107, %r1311, 0;
	@%p107 bra 	$L__BB0_110;
	add.s32 	%r1310, %r1310, 1;
	setp.ne.s32 	%p108, %r1310, 0;
	@%p108 bra 	$L__BB0_110;
	add.s32 	%r1309, %r1309, 1;
	setp.eq.s32 	%p109, %r1309, 0;
	selp.u32 	%r1012, 1, 0, %p109;
	add.s32 	%r1308, %r1308, %r1012;
	mov.b32 	%r1310, 0;
$L__BB0_110:
	mov.b32 	%r1014, -766435501;
	mul.hi.u32 	%r1015, %r1014, %r1311;
	mul.lo.s32 	%r1016, %r1311, -766435501;
	mov.b32 	%r1017, -845247145;
	mul.hi.u32 	%r1018, %r1017, %r1309;
	mul.lo.s32 	%r1019, %r1309, -845247145;
	xor.b32  	%r1020, %r1018, %r12;
	xor.b32  	%r1021, %r1020, %r1310;
	xor.b32  	%r1022, %r1015, %r13;
	xor.b32  	%r1023, %r1022, %r1308;
	mul.hi.u32 	%r1024, %r1014, %r1021;
	mul.lo.s32 	%r1025, %r1021, -766435501;
	mul.hi.u32 	%r1026, %r1017, %r1023;
	mul.lo.s32 	%r1027, %r1023, -845247145;
	xor.b32  	%r1028, %r1019, %r1026;
	xor.b32  	%r1029, %r1028, %r14;
	xor.b32  	%r1030, %r1016, %r1024;
	xor.b32  	%r1031, %r1030, %r15;
	mul.hi.u32 	%r1032, %r1014, %r1029;
	mul.lo.s32 	%r1033, %r1029, -766435501;
	mul.hi.u32 	%r1034, %r1017, %r1031;
	mul.lo.s32 	%r1035, %r1031, -845247145;
	xor.b32  	%r1036, %r1027, %r1034;
	xor.b32  	%r1037, %r1036, %r18;
	xor.b32  	%r1038, %r1025, %r1032;
	xor.b32  	%r1039, %r1038, %r19;
	mul.hi.u32 	%r1040, %r1014, %r1037;
	mul.lo.s32 	%r1041, %r1037, -766435501;
	mul.hi.u32 	%r1042, %r1017, %r1039;
	mul.lo.s32 	%r1043, %r1039, -845247145;
	xor.b32  	%r1044, %r1035, %r1042;
	xor.b32  	%r1045, %r1044, %r20;
	xor.b32  	%r1046, %r1033, %r1040;
	xor.b32  	%r1047, %r1046, %r21;
	mul.hi.u32 	%r1048, %r1014, %r1045;
	mul.lo.s32 	%r1049, %r1045, -766435501;
	mul.hi.u32 	%r1050, %r1017, %r1047;
	mul.lo.s32 	%r1051, %r1047, -845247145;
	xor.b32  	%r1052, %r1043, %r1050;
	xor.b32  	%r1053, %r1052, %r22;
	xor.b32  	%r1054, %r1041, %r1048;
	xor.b32  	%r1055, %r1054, %r23;
	mul.hi.u32 	%r1056, %r1014, %r1053;
	mul.lo.s32 	%r1057, %r1053, -766435501;
	mul.hi.u32 	%r1058, %r1017, %r1055;
	mul.lo.s32 	%r1059, %r1055, -845247145;
	xor.b32  	%r1060, %r1051, %r1058;
	xor.b32  	%r1061, %r1060, %r24;
	xor.b32  	%r1062, %r1049, %r1056;
	xor.b32  	%r1063, %r1062, %r25;
	mul.hi.u32 	%r1064, %r1014, %r1061;
	mul.lo.s32 	%r1065, %r1061, -766435501;
	mul.hi.u32 	%r1066, %r1017, %r1063;
	mul.lo.s32 	%r1067, %r1063, -845247145;
	xor.b32  	%r1068, %r1059, %r1066;
	xor.b32  	%r1069, %r1068, %r26;
	xor.b32  	%r1070, %r1057, %r1064;
	xor.b32  	%r1071, %r1070, %r27;
	mul.hi.u32 	%r1072, %r1014, %r1069;
	mul.lo.s32 	%r1073, %r1069, -766435501;
	mul.hi.u32 	%r1074, %r1017, %r1071;
	mul.lo.s32 	%r1075, %r1071, -845247145;
	xor.b32  	%r1076, %r1067, %r1074;
	xor.b32  	%r1077, %r1076, %r28;
	xor.b32  	%r1078, %r1065, %r1072;
	xor.b32  	%r1079, %r1078, %r29;
	mul.hi.u32 	%r1080, %r1014, %r1077;
	mul.lo.s32 	%r1081, %r1077, -766435501;
	mul.hi.u32 	%r1082, %r1017, %r1079;
	mul.lo.s32 	%r1083, %r1079, -845247145;
	xor.b32  	%r1084, %r1075, %r1082;
	xor.b32  	%r1085, %r1084, %r30;
	xor.b32  	%r1086, %r1073, %r1080;
	xor.b32  	%r1087, %r1086, %r31;
	mul.hi.u32 	%r1088, %r1014, %r1085;
	mul.lo.s32 	%r255, %r1085, -766435501;
	mul.hi.u32 	%r1089, %r1017, %r1087;
	mul.lo.s32 	%r1306, %r1087, -845247145;
	xor.b32  	%r1090, %r1083, %r1089;
	xor.b32  	%r1307, %r1090, %r32;
	xor.b32  	%r1091, %r1081, %r1088;
	xor.b32  	%r258, %r1091, %r33;
	mov.b32 	%r1303, 0;
	mov.u32 	%r1301, %r1304;
	mov.u32 	%r1302, %r1305;
	mov.u32 	%r1304, %r255;
	mov.u32 	%r1305, %r258;
$L__BB0_111:
	cvt.rn.f32.u32 	%f462, %r1302;
	fma.rn.f32 	%f463, %f462, 0f2F800000, 0f2F000000;
	cvt.rn.f32.u32 	%f464, %r1301;
	fma.rn.f32 	%f465, %f464, 0f30C90FDB, 0f30490FDB;
	setp.lt.f32 	%p111, %f463, 0f00800000;
	mul.f32 	%f466, %f463, 0f4B000000;
	selp.f32 	%f467, %f466, %f463, %p111;
	selp.f32 	%f468, 0fC1B80000, 0f00000000, %p111;
	mov.b32 	%r1093, %f467;
	add.s32 	%r1094, %r1093, -1059760811;
	and.b32  	%r1095, %r1094, -8388608;
	sub.s32 	%r1096, %r1093, %r1095;
	mov.b32 	%f469, %r1096;
	cvt.rn.f32.s32 	%f470, %r1095;
	fma.rn.f32 	%f471, %f470, 0f34000000, %f468;
	add.f32 	%f472, %f469, 0fBF800000;
	fma.rn.f32 	%f473, %f472, 0fBE055027, 0f3E1039F6;
	fma.rn.f32 	%f474, %f473, %f472, 0fBDF8CDCC;
	fma.rn.f32 	%f475, %f474, %f472, 0f3E0F2955;
	fma.rn.f32 	%f476, %f475, %f472, 0fBE2AD8B9;
	fma.rn.f32 	%f477, %f476, %f472, 0f3E4CED0B;
	fma.rn.f32 	%f478, %f477, %f472, 0fBE7FFF22;
	fma.rn.f32 	%f479, %f478, %f472, 0f3EAAAA78;
	fma.rn.f32 	%f480, %f479, %f472, 0fBF000000;
	mul.f32 	%f481, %f472, %f480;
	fma.rn.f32 	%f482, %f481, %f472, %f472;
	fma.rn.f32 	%f483, %f471, 0f3F317218, %f482;
	setp.gt.u32 	%p112, %r1093, 2139095039;
	fma.rn.f32 	%f484, %f467, 0f7F800000, 0f7F800000;
	selp.f32 	%f485, %f484, %f483, %p112;
	setp.eq.f32 	%p113, %f467, 0f00000000;
	mul.f32 	%f486, %f485, 0fC0000000;
	selp.f32 	%f487, 0f7F800000, %f486, %p113;
	sqrt.rn.f32 	%f488, %f487;
	sin.approx.f32 	%f489, %f465;
	cos.approx.f32 	%f490, %f465;
	mul.f32 	%f558, %f488, %f489;
	mul.f32 	%f557, %f488, %f490;
	mov.b32 	%r1294, 1;
	mov.u32 	%r1293, %r1303;
$L__BB0_112:
	fma.rn.f32 	%f491, %f558, %f2, 0f3F800000;
	add.f32 	%f560, %f560, %f491;
	add.s32 	%r1284, %r1284, 1;
	setp.ne.s32 	%p114, %r1284, 0;
	@%p114 bra 	$L__BB0_98;
$L__BB0_113:
	shl.b32 	%r1097, %r5, 2;
	add.s32 	%r1098, %r154, %r1097;
	shr.u32 	%r1099, %r1156, 3;
	and.b32  	%r1100, %r1099, 124;
	add.s32 	%r291, %r1098, %r1100;
	fma.rn.f32 	%f492, %f38, %f34, 0f00000000;
	neg.f32 	%f493, %f492;
	and.b32  	%r1101, %r1156, 31;
	setp.lt.u32 	%p115, %r1101, 16;
	setp.lt.u32 	%p116, %r1101, 8;
	setp.lt.u32 	%p117, %r1101, 4;
	setp.lt.u32 	%p118, %r1101, 2;
	setp.eq.s32 	%p119, %r1101, 0;
	setp.ne.s32 	%p120, %r1101, 31;
	mov.b32 	%r1102, %f493;
	shfl.sync.up.b32	%r1103|%p121, %r1102, 1, 0, -1;
	mov.b32 	%f494, %r1103;
	sub.f32 	%f495, %f494, %f492;
	selp.f32 	%f496, %f493, %f495, %p119;
	mov.b32 	%r1104, %f496;
	shfl.sync.up.b32	%r1105|%p122, %r1104, 2, 0, -1;
	mov.b32 	%f497, %r1105;
	add.f32 	%f498, %f496, %f497;
	selp.f32 	%f499, %f496, %f498, %p118;
	mov.b32 	%r1106, %f499;
	shfl.sync.up.b32	%r1107|%p123, %r1106, 4, 0, -1;
	mov.b32 	%f500, %r1107;
	add.f32 	%f501, %f499, %f500;
	selp.f32 	%f502, %f499, %f501, %p117;
	mov.b32 	%r1108, %f502;
	shfl.sync.up.b32	%r1109|%p124, %r1108, 8, 0, -1;
	mov.b32 	%f503, %r1109;
	add.f32 	%f504, %f502, %f503;
	selp.f32 	%f505, %f502, %f504, %p116;
	mov.b32 	%r1110, %f505;
	shfl.sync.up.b32	%r1111|%p125, %r1110, 16, 0, -1;
	mov.b32 	%f506, %r1111;
	add.f32 	%f65, %f505, %f506;
	selp.f32 	%f562, %f505, %f65, %p115;
	@%p120 bra 	$L__BB0_115;
	st.shared.f32 	[%r291], %f65;
$L__BB0_115:
	setp.gt.u32 	%p126, %r1156, 31;
	bar.sync 	0;
	@%p126 bra 	$L__BB0_120;
	shr.u32 	%r1112, %r5, 5;
	setp.ge.u32 	%p127, %r1156, %r1112;
	mov.f32 	%f561, 0f00000000;
	@%p127 bra 	$L__BB0_118;
	shl.b32 	%r1113, %r5, 2;
	add.s32 	%r1114, %r154, %r1113;
	shl.b32 	%r1115, %r1156, 2;
	add.s32 	%r1116, %r1114, %r1115;
	ld.shared.f32 	%f561, [%r1116];
$L__BB0_118:
	setp.lt.u32 	%p128, %r1156, 16;
	setp.lt.u32 	%p129, %r1156, 8;
	setp.lt.u32 	%p130, %r1156, 4;
	setp.lt.u32 	%p131, %r1156, 2;
	setp.eq.s32 	%p132, %r1156, 0;
	shr.u32 	%r1117, %r5, 5;
	setp.ge.u32 	%p133, %r1156, %r1117;
	mov.b32 	%r1118, %f561;
	shfl.sync.up.b32	%r1119|%p134, %r1118, 1, 0, -1;
	mov.b32 	%f508, %r1119;
	add.f32 	%f509, %f561, %f508;
	selp.f32 	%f510, %f561, %f509, %p132;
	mov.b32 	%r1120, %f510;
	shfl.sync.up.b32	%r1121|%p135, %r1120, 2, 0, -1;
	mov.b32 	%f511, %r1121;
	add.f32 	%f512, %f510, %f511;
	selp.f32 	%f513, %f510, %f512, %p131;
	mov.b32 	%r1122, %f513;
	shfl.sync.up.b32	%r1123|%p136, %r1122, 4, 0, -1;
	mov.b32 	%f514, %r1123;
	add.f32 	%f515, %f513, %f514;
	selp.f32 	%f516, %f513, %f515, %p130;
	mov.b32 	%r1124, %f516;
	shfl.sync.up.b32	%r1125|%p137, %r1124, 8, 0, -1;
	mov.b32 	%f517, %r1125;
	add.f32 	%f518, %f516, %f517;
	selp.f32 	%f519, %f516, %f518, %p129;
	mov.b32 	%r1126, %f519;
	shfl.sync.up.b32	%r1127|%p138, %r1126, 16, 0, -1;
	mov.b32 	%f520, %r1127;
	add.f32 	%f521, %f519, %f520;
	selp.f32 	%f69, %f519, %f521, %p128;
	@%p133 bra 	$L__BB0_120;
	shl.b32 	%r1128, %r5, 2;
	add.s32 	%r1129, %r154, %r1128;
	shl.b32 	%r1130, %r1156, 2;
	add.s32 	%r1131, %r1129, %r1130;
	st.shared.f32 	[%r1131], %f69;
$L__BB0_120:
	setp.lt.u32 	%p139, %r1156, 32;
	bar.sync 	0;
	@%p139 bra 	$L__BB0_122;
	ld.shared.f32 	%f522, [%r291+-4];
	add.f32 	%f562, %f562, %f522;
$L__BB0_122:
	add.f32 	%f523, %f548, %f562;
	shl.b32 	%r1133, %r1156, 2;
	add.s32 	%r1134, %r153, %r1133;
	st.shared.f32 	[%r1134], %f523;
	add.s32 	%r1135, %r154, %r1133;
	st.shared.f32 	[%r1135], %f560;
	bar.sync 	0;
	ld.shared.f32 	%f548, [%r154+-4];
	mov.b32 	%r1332, 0;
$L__BB0_123:
	shl.b32 	%r1136, %r1332, 2;
	add.s32 	%r1137, %r153, %r1136;
	ld.shared.f32 	%f73, [%r1137];
	add.s32 	%r293, %r154, %r1136;
	setp.gt.f32 	%p140, %f73, %f78;
	@%p140 bra 	$L__BB0_130;
	setp.ge.s32 	%p141, %r1156, %r4;
	@%p141 bra 	$L__BB0_129;
	ld.shared.f32 	%f74, [%r293];
	mov.u32 	%r1333, %r1156;
$L__BB0_126:
	mul.wide.s32 	%rd62, %r1333, 4;
	add.s64 	%rd63, %rd2, %rd62;
	ld.global.f32 	%f524, [%rd63];
	sub.f32 	%f75, %f524, %f73;
	setp.lt.f32 	%p142, %f75, 0f00000000;
	@%p142 bra 	$L__BB0_128;
	sub.f32 	%f525, %f75, %f4;
	fma.rn.f32 	%f526, %f3, %f525, 0f3F000000;
	tex.1d.v4.f32.f32 	{%f527, %f528, %f529, %f530}, [%rd3, {%f526}];
	shl.b32 	%r1138, %r1333, 2;
	mov.u32 	%r1139, shared_mem;
	add.s32 	%r1140, %r1139, %r1138;
	ld.shared.f32 	%f531, [%r1140];
	fma.rn.f32 	%f532, %f74, %f527, %f531;
	st.shared.f32 	[%r1140], %f532;
$L__BB0_128:
	add.s32 	%r1333, %r1333, %r5;
	setp.lt.s32 	%p143, %r1333, %r4;
	@%p143 bra 	$L__BB0_126;
$L__BB0_129:
	add.s32 	%r1332, %r1332, 1;
	setp.ne.s32 	%p144, %r1332, %r5;
	@%p144 bra 	$L__BB0_123;
$L__BB0_130:
	bar.sync 	0;
	setp.lt.f32 	%p145, %f548, %f78;
	mov.u32 	%r1247, %r1303;
	@%p145 bra 	$L__BB0_61;
$L__BB0_131:
	ld.param.u64 	%rd76, [sipm_signals_param_11];
	setp.ge.s32 	%p146, %r1156, %r4;
	cvta.to.global.u64 	%rd64, %rd76;
	mul.wide.u32 	%rd65, %r1, 4;
	add.s64 	%rd66, %rd64, %rd65;
	ld.global.f32 	%f76, [%rd66];
	@%p146 bra 	$L__BB0_134;
	shl.b32 	%r1141, %r3, 8;
	shr.s32 	%r1142, %r1141, 8;
	shl.b32 	%r1143, %r4, 8;
	shr.s32 	%r1144, %r1143, 8;
	mul.lo.s32 	%r297, %r1144, %r1142;
	mov.u32 	%r1146, shared_mem;
$L__BB0_133:
	shl.b32 	%r1145, %r1156, 2;
	add.s32 	%r1147, %r1146, %r1145;
	ld.shared.f32 	%f533, [%r1147];
	mul.f32 	%f534, %f76, %f533;
	add.s32 	%r1148, %r1156, %r297;
	mul.wide.s32 	%rd67, %r1148, 4;
	add.s64 	%rd68, %rd1, %rd67;
	st.global.f32 	[%rd68], %f534;
	add.s32 	%r1156, %r1156, %r5;
	setp.lt.s32 	%p147, %r1156, %r4;
	@%p147 bra 	$L__BB0_133;
$L__BB0_134:
	ret;

}


// ===== COMPILED SASS (sm_100) =====

	.target	sm_100

	.elftype	@"ET_EXEC"


//--------------------- .note.nv.tkinfo           --------------------------
	.section	.note.nv.tkinfo,"",@"SHT_NOTE"
	.sectionflags	@"SHF_NOTE_NV_TKINFO"
	.tkinfo
        /*0018*/ 	.word	0x00000002
        /*0030*/ 	.string	""
        /*0030*/ 	.string	"ptxas"
        /*0030*/ 	.string	"Cuda compilation tools, release 13.0, V13.0.88"
        /*0030*/ 	.string	"Build cuda_13.0.r13.0/compiler.36424714_0"
        /*0030*/ 	.string	"-arch sm_100 -m 64 "



//--------------------- .note.nv.cuinfo           --------------------------
	.section	.note.nv.cuinfo,"",@"SHT_NOTE"
	.sectionflags	@"SHF_NOTE_NV_CUINFO"
        /*0018*/ 	.short	0x0002
        /*001a*/ 	.short	0x0064
        /*001c*/ 	.short	0x0082
	.zero		2


//--------------------- .nv.info                  --------------------------
	.section	.nv.info,"",@"SHT_CUDA_INFO"
	.align	4


	//----- nvinfo : EIATTR_REGCOUNT
	.align		4
        /*0000*/ 	.byte	0x04, 0x2f
        /*0002*/ 	.short	(.L_10 - .L_9)
	.align		4
.L_9:
        /*0004*/ 	.word	index@(sipm_signals)
        /*0008*/ 	.word	0x00000027


	//----- nvinfo : EIATTR_FRAME_SIZE
	.align		4
.L_10:
        /*000c*/ 	.byte	0x04, 0x11
        /*000e*/ 	.short	(.L_12 - .L_11)
	.align		4
.L_11:
        /*0010*/ 	.word	index@($__internal_0_$__cuda_sm20_sqrt_rn_f32_slowpath)
        /*0014*/ 	.word	0x00000000


	//----- nvinfo : EIATTR_FRAME_SIZE
	.align		4
.L_12:
        /*0018*/ 	.byte	0x04, 0x11
        /*001a*/ 	.short	(.L_14 - .L_13)
	.align		4
.L_13:
        /*001c*/ 	.word	index@(sipm_signals)
        /*0020*/ 	.word	0x00000000


	//----- nvinfo : EIATTR_MIN_STACK_SIZE
	.align		4
.L_14:
        /*0024*/ 	.byte	0x04, 0x12
        /*0026*/ 	.short	(.L_16 - .L_15)
	.align		4
.L_15:
        /*0028*/ 	.word	index@(sipm_signals)
        /*002c*/ 	.word	0x00000000
.L_16:


//--------------------- .nv.compat                --------------------------
	.section	.nv.compat,"",@"SHT_CUDA_COMPAT_INFO"
	.align	4
        /*0000*/ 	.byte	0x02, 0x09, 0x00, 0x00, 0x02, 0x02, 0x02, 0x00, 0x02, 0x05, 0x05, 0x00, 0x03, 0x07, 0x01, 0x01
        /*0010*/ 	.byte	0x02, 0x03, 0x00, 0x00, 0x02, 0x06, 0x01, 0x00, 0x04, 0x0b, 0x08, 0x00, 0x01, 0x00, 0x00, 0x00
        /*0020*/ 	.byte	0x00, 0x00, 0x00, 0x00


//--------------------- .nv.info.sipm_signals     --------------------------
	.section	.nv.info.sipm_signals,"",@"SHT_CUDA_INFO"
	.sectionflags	@""
	.align	4


	//----- nvinfo : EIATTR_CUDA_API_VERSION
	.align		4
        /*0000*/ 	.byte	0x04, 0x37
        /*0002*/ 	.short	(.L_18 - .L_17)
.L_17:
        /*0004*/ 	.word	0x00000082


	//----- nvinfo : EIATTR_KPARAM_INFO
	.align		4
.L_18:
        /*0008*/ 	.byte	0x04, 0x17
        /*000a*/ 	.short	(.L_20 - .L_19)
.L_19:
        /*000c*/ 	.word	0x00000000
        /*0010*/ 	.short	0x0013
        /*0012*/ 	.short	0x0090
        /*0014*/ 	.byte	0x00, 0xf0, 0x11, 0x00


	//----- nvinfo : EIATTR_KPARAM_INFO
	.align		4
.L_20:
        /*0018*/ 	.byte	0x04, 0x17
        /*001a*/ 	.short	(.L_22 - .L_21)
.L_21:
        /*001c*/ 	.word	0x00000000
        /*0020*/ 	.short	0x0012
        /*0022*/ 	.short	0x0088
        /*0024*/ 	.byte	0x00, 0xf5, 0x21, 0x00


	//----- nvinfo : EIATTR_KPARAM_INFO
	.align		4
.L_22:
        /*0028*/ 	.byte	0x04, 0x17
        /*002a*/ 	.short	(.L_24 - .L_23)
.L_23:
        /*002c*/ 	.word	0x00000000
        /*0030*/ 	.short	0x0011
        /*0032*/ 	.short	0x0084
        /*0034*/ 	.byte	0x00, 0xf0, 0x11, 0x00


	//----- nvinfo : EIATTR_KPARAM_INFO
	.align		4
.L_24:
        /*0038*/ 	.byte	0x04, 0x17
        /*003a*/ 	.short	(.L_26 - .L_25)
.L_25:
        /*003c*/ 	.word	0x00000000
        /*0040*/ 	.short	0x0010
        /*0042*/ 	.short	0x0080
        /*0044*/ 	.byte	0x00, 0xf0, 0x11, 0x00


	//----- nvinfo : EIATTR_KPARAM_INFO
	.align		4
.L_26:
        /*0048*/ 	.byte	0x04, 0x17
        /*004a*/ 	.short	(.L_28 - .L_27)
.L_27:
        /*004c*/ 	.word	0x00000000
        /*0050*/ 	.short	0x000f
        /*0052*/ 	.short	0x0078
        /*0054*/ 	.byte	0x00, 0xf5, 0x21, 0x00


	//----- nvinfo : EIATTR_KPARAM_INFO
	.align		4
.L_28:
        /*0058*/ 	.byte	0x04, 0x17
        /*005a*/ 	.short	(.L_30 - .L_29)
.L_29:
        /*005c*/ 	.word	0x00000000
        /*0060*/ 	.short	0x000e
        /*0062*/ 	.short	0x0070
        /*0064*/ 	.byte	0x00, 0xf5, 0x21, 0x00


	//----- nvinfo : EIATTR_KPARAM_INFO
	.align		4
.L_30:
        /*0068*/ 	.byte	0x04, 0x17
        /*006a*/ 	.short	(.L_32 - .L_31)
.L_31:
        /*006c*/ 	.word	0x00000000
        /*0070*/ 	.short	0x000d
        /*0072*/ 	.short	0x0068
        /*0074*/ 	.byte	0x00, 0xf5, 0x21, 0x00


	//----- nvinfo : EIATTR_KPARAM_INFO
	.align		4
.L_32:
        /*0078*/ 	.byte	0x04, 0x17
        /*007a*/ 	.short	(.L_34 - .L_33)
.L_33:
        /*007c*/ 	.word	0x00000000
        /*0080*/ 	.short	0x000c
        /*0082*/ 	.short	0x0060
        /*0084*/ 	.byte	0x00, 0xf5, 0x21, 0x00


	//----- nvinfo : EIATTR_KPARAM_INFO
	.align		4
.L_34:
        /*0088*/ 	.byte	0x04, 0x17
        /*008a*/ 	.short	(.L_36 - .L_35)
.L_35:
        /*008c*/ 	.word	0x00000000
        /*0090*/ 	.short	0x000b
        /*0092*/ 	.short	0x0058
        /*0094*/ 	.byte	0x00, 0xf5, 0x21, 0x00


	//----- nvinfo : EIATTR_KPARAM_INFO
	.align		4
.L_36:
        /*0098*/ 	.byte	0x04, 0x17
        /*009a*/ 	.short	(.L_38 - .L_37)
.L_37:
        /*009c*/ 	.word	0x00000000
        /*00a0*/ 	.short	0x000a
        /*00a2*/ 	.short	0x0050
        /*00a4*/ 	.byte	0x00, 0xf5, 0x21, 0x00


	//----- nvinfo : EIATTR_KPARAM_INFO
	.align		4
.L_38:
        /*00a8*/ 	.byte	0x04, 0x17
        /*00aa*/ 	.short	(.L_40 - .L_39)
.L_39:
        /*00ac*/ 	.word	0x00000000
        /*00b0*/ 	.short	0x0009
        /*00b2*/ 	.short	0x0048
        /*00b4*/ 	.byte	0x00, 0xf5, 0x21, 0x00


	//----- nvinfo : EIATTR_KPARAM_INFO
	.align		4
.L_40:
        /*00b8*/ 	.byte	0x04, 0x17
        /*00ba*/ 	.short	(.L_42 - .L_41)
.L_41:
        /*00bc*/ 	.word	0x00000000
        /*00c0*/ 	.short	0x0008
        /*00c2*/ 	.short	0x0040
        /*00c4*/ 	.byte	0x00, 0xf5, 0x21, 0x00


	//----- nvinfo : EIATTR_KPARAM_INFO
	.align		4
.L_42:
        /*00c8*/ 	.byte	0x04, 0x17
        /*00ca*/ 	.short	(.L_44 - .L_43)
.L_43:
        /*00cc*/ 	.word	0x00000000
        /*00d0*/ 	.short	0x0007
        /*00d2*/ 	.short	0x0038
        /*00d4*/ 	.byte	0x00, 0xf5, 0x21, 0x00


	//----- nvinfo : EIATTR_KPARAM_INFO
	.align		4
.L_44:
        /*00d8*/ 	.byte	0x04, 0x17
        /*00da*/ 	.short	(.L_46 - .L_45)
.L_45:
        /*00dc*/ 	.word	0x00000000
        /*00e0*/ 	.short	0x0006
        /*00e2*/ 	.short	0x0030
        /*00e4*/ 	.byte	0x00, 0xf5, 0x21, 0x00


	//----- nvinfo : EIATTR_KPARAM_INFO
	.align		4
.L_46:
        /*00e8*/ 	.byte	0x04, 0x17
        /*00ea*/ 	.short	(.L_48 - .L_47)
.L_47:
        /*00ec*/ 	.word	0x00000000
        /*00f0*/ 	.short	0x0005
        /*00f2*/ 	.short	0x0028
        /*00f4*/ 	.byte	0x00, 0xf0, 0x11, 0x00


	//----- nvinfo : EIATTR_KPARAM_INFO
	.align		4
.L_48:
        /*00f8*/ 	.byte	0x04, 0x17
        /*00fa*/ 	.short	(.L_50 - .L_49)
.L_49:
        /*00fc*/ 	.word	0x00000000
        /*0100*/ 	.short	0x0004
        /*0102*/ 	.short	0x0020
        /*0104*/ 	.byte	0x00, 0xf5, 0x21, 0x00


	//----- nvinfo : EIATTR_KPARAM_INFO
	.align		4
.L_50:
        /*0108*/ 	.byte	0x04, 0x17
        /*010a*/ 	.short	(.L_52 - .L_51)
.L_51:
        /*010c*/ 	.word	0x00000000
        /*0110*/ 	.short	0x0003
        /*0112*/ 	.short	0x0018
        /*0114*/ 	.byte	0x00, 0xf5, 0x21, 0x00


	//----- nvinfo : EIATTR_KPARAM_INFO
	.align		4
.L_52:
        /*0118*/ 	.byte	0x04, 0x17
        /*011a*/ 	.short	(.L_54 - .L_53)
.L_53:
        /*011c*/ 	.word	0x00000000
        /*0120*/ 	.short	0x0002
        /*0122*/ 	.short	0x0010
        /*0124*/ 	.byte	0x00, 0xf5, 0x21, 0x00


	//----- nvinfo : EIATTR_KPARAM_INFO
	.align		4
.L_54:
        /*0128*/ 	.byte	0x04, 0x17
        /*012a*/ 	.short	(.L_56 - .L_55)
.L_55:
        /*012c*/ 	.word	0x00000000
        /*0130*/ 	.short	0x0001
        /*0132*/ 	.short	0x0008
        /*0134*/ 	.byte	0x00, 0xf5, 0x21, 0x00


	//----- nvinfo : EIATTR_KPARAM_INFO
	.align		4
.L_56:
        /*0138*/ 	.byte	0x04, 0x17
        /*013a*/ 	.short	(.L_58 - .L_57)
.L_57:
        /*013c*/ 	.word	0x00000000
        /*0140*/ 	.short	0x0000
        /*0142*/ 	.short	0x0000
        /*0144*/ 	.byte	0x00, 0xf5, 0x21, 0x00


	//----- nvinfo : EIATTR_SPARSE_MMA_MASK
	.align		4
.L_58:
        /*0148*/ 	.byte	0x03, 0x50
        /*014a*/ 	.short	0x0000


	//----- nvinfo : EIATTR_MAXREG_COUNT
	.align		4
        /*014c*/ 	.byte	0x03, 0x1b
        /*014e*/ 	.short	0x00ff


	//----- nvinfo : EIATTR_NUM_BARRIERS
	.align		4
        /*0150*/ 	.byte	0x02, 0x4c
        /*0152*/ 	.byte	0x01
	.zero		1


	//----- nvinfo : EIATTR_MERCURY_ISA_VERSION
	.align		4
        /*0154*/ 	.byte	0x03, 0x5f
        /*0156*/ 	.short	0x0101


	//----- nvinfo : EIATTR_COOP_GROUP_MASK_REGIDS
	.align		4
        /*0158*/ 	.byte	0x04, 0x29
        /*015a*/ 	.short	(.L_60 - .L_59)


	//   ....[0]....
.L_59:
        /*015c*/ 	.word	0xffffffff


	//   ....[1]....
        /*0160*/ 	.word	0xffffffff


	//   ....[2]....
        /*0164*/ 	.word	0xffffffff


	//   ....[3]....
        /*0168*/ 	.word	0xffffffff


	//   ....[4]....
        /*016c*/ 	.word	0xffffffff


	//   ....[5]....
        /*0170*/ 	.word	0xffffffff


	//   ....[6]....
        /*0174*/ 	.word	0xffffffff


	//   ....[7]....
        /*0178*/ 	.word	0xffffffff


	//   ....[8]....
        /*017c*/ 	.word	0xffffffff


	//   ....[9]....
        /*0180*/ 	.word	0xffffffff


	//   ....[10]....
        /*0184*/ 	.word	0x0500000b


	//   ....[11]....
        /*0188*/ 	.word	0x0500000b


	//   ....[12]....
        /*018c*/ 	.word	0x0500000b


	//   ....[13]....
        /*0190*/ 	.word	0x0500000b


	//   ....[14]....
        /*0194*/ 	.word	0x0500000b


	//----- nvinfo : EIATTR_COOP_GROUP_INSTR_OFFSETS
	.align		4
.L_60:
        /*0198*/ 	.byte	0x04, 0x28
        /*019a*/ 	.short	(.L_62 - .L_61)


	//   ....[0]....
.L_61:
        /*019c*/ 	.word	0x00005a90


	//   ....[1]....
        /*01a0*/ 	.word	0x00005b20


	//   ....[2]....
        /*01a4*/ 	.word	0x00005b60


	//   ....[3]....
        /*01a8*/ 	.word	0x00005b90


	//   ....[4]....
        /*01ac*/ 	.word	0x00005bc0


	//   ....[5]....
        /*01b0*/ 	.word	0x00005d10


	//   ....[6]....
        /*01b4*/ 	.word	0x00005d30


	//   ....[7]....
        /*01b8*/ 	.word	0x00005d50


	//   ....[8]....
        /*01bc*/ 	.word	0x00005d70


	//   ....[9]....
        /*01c0*/ 	.word	0x00005d90


	//   ....[10]....
        /*01c4*/ 	.word	0x00006350


	//   ....[11]....
        /*01c8*/ 	.word	0x000063b0


	//   ....[12]....
        /*01cc*/ 	.word	0x00006410


	//   ....[13]....
        /*01d0*/ 	.word	0x00006470


	//   ....[14]....
        /*01d4*/ 	.word	0x000064d0


	//----- nvinfo : EIATTR_VRC_CTA_INIT_COUNT
	.align		4
.L_62:
        /*01d8*/ 	.byte	0x02, 0x4a
	.zero		1
	.zero		1


	//----- nvinfo : EIATTR_EXIT_INSTR_OFFSETS
	.align		4
        /*01dc*/ 	.byte	0x04, 0x1c
        /*01de*/ 	.short	(.L_64 - .L_63)


	//   ....[0]....
.L_63:
        /*01e0*/ 	.word	0x000000a0


	//   ....[1]....
        /*01e4*/ 	.word	0x000002a0


	//   ....[2]....
        /*01e8*/ 	.word	0x00000510


	//   ....[3]....
        /*01ec*/ 	.word	0x000005d0


	//   ....[4]....
        /*01f0*/ 	.word	0x000061c0


	//   ....[5]....
        /*01f4*/ 	.word	0x000062f0


	//----- nvinfo : EIATTR_CRS_STACK_SIZE
	.align		4
.L_64:
        /*01f8*/ 	.byte	0x04, 0x1e
        /*01fa*/ 	.short	(.L_66 - .L_65)
.L_65:
        /*01fc*/ 	.word	0x00000000


	//----- nvinfo : EIATTR_CBANK_PARAM_SIZE
	.align		4
.L_66:
        /*0200*/ 	.byte	0x03, 0x19
        /*0202*/ 	.short	0x0094


	//----- nvinfo : EIATTR_PARAM_CBANK
	.align		4
        /*0204*/ 	.byte	0x04, 0x0a
        /*0206*/ 	.short	(.L_68 - .L_67)
	.align		4
.L_67:
        /*0208*/ 	.word	index@(.nv.constant0.sipm_signals)
        /*020c*/ 	.short	0x0380
        /*020e*/ 	.short	0x0094


	//----- nvinfo : EIATTR_SW_WAR
	.align		4
.L_68:
        /*0210*/ 	.byte	0x04, 0x36
        /*0212*/ 	.short	(.L_70 - .L_69)
.L_69:
        /*0214*/ 	.word	0x00000008
.L_70:


//--------------------- .nv.callgraph             --------------------------
	.section	.nv.callgraph,"",@"SHT_CUDA_CALLGRAPH"
	.align	4
	.sectionentsize	8
	.align		4
        /*0000*/ 	.word	0x00000000
	.align		4
        /*0004*/ 	.word	0xffffffff
	.align		4
        /*0008*/ 	.word	0x00000000
	.align		4
        /*000c*/ 	.word	0xfffffffe
	.align		4
        /*0010*/ 	.word	0x00000000
	.align		4
        /*0014*/ 	.word	0xfffffffd
	.align		4
        /*0018*/ 	.word	0x00000000
	.align		4
        /*001c*/ 	.word	0xfffffffc


//--------------------- .nv.constant4             --------------------------
	.section	.nv.constant4,"a",@progbits
	.align	8
	.align		8
.nv.constant4:
        /*0000*/ 	.dword	precalc_xorwow_matrix
	.align		8
        /*0008*/ 	.dword	precalc_xorwow_offset_matrix
	.align		8
        /*0010*/ 	.dword	mrg32k3aM1
	.align		8
        /*0018*/ 	.dword	mrg32k3aM2
	.align		8
        /*0020*/ 	.dword	mrg32k3aM1SubSeq
	.align		8
        /*0028*/ 	.dword	mrg32k3aM2SubSeq
	.align		8
        /*0030*/ 	.dword	mrg32k3aM1Seq
	.align		8
        /*0038*/ 	.dword	mrg32k3aM2Seq


//--------------------- .nv.constant3             --------------------------
	.section	.nv.constant3,"a",@progbits
	.align	8
.nv.constant3:
	.type		__cr_lgamma_table,@object
	.size		__cr_lgamma_table,(.L_8 - __cr_lgamma_table)
__cr_lgamma_table:
        /*0000*/ 	.byte	0x00, 0x00, 0x00, 0x00, 0x00, 0x00, 0x00, 0x00, 0x00, 0x00, 0x00, 0x00, 0x00, 0x00, 0x00, 0x00
        /*0010*/ 	.byte	0xef, 0x39, 0xfa, 0xfe, 0x42, 0x2e, 0xe6, 0x3f, 0x02, 0x20, 0x2a, 0xfa, 0x0b, 0xab, 0xfc, 0x3f
        /*0020*/ 	.byte	0xf9, 0x2c, 0x92, 0x7c, 0xa7, 0x6c, 0x09, 0x40, 0xc9, 0x79, 0x44, 0x3c, 0x64, 0x26, 0x13, 0x40
        /*0030*/ 	.byte	0xca, 0x01, 0xcf, 0x3a, 0x27, 0x51, 0x1a, 0x40, 0x30, 0xcc, 0x2d, 0xf3, 0xe1, 0x0c, 0x21, 0x40
        /*0040*/ 	.byte	0x0d, 0xb7, 0xfc, 0x82, 0x8e, 0x35, 0x25, 0x40
.L_8:


//--------------------- .text.sipm_signals        --------------------------
	.section	.text.sipm_signals,"ax",@progbits
	.align	128
        .global         sipm_signals
        .type           sipm_signals,@function
        .size           sipm_signals,(.L_x_92 - sipm_signals)
        .other          sipm_signals,@"STO_CUDA_ENTRY STV_DEFAULT"
sipm_signals:
.text.sipm_signals:
[----:B------:R-:W-:Y:S01]  /*0000*/  LDC R1, c[0x0][0x37c] ;  /* 0x0000df00ff017b82 */ /* 0x000fe20000000800 */
[----:B------:R-:W0:Y:S01]  /*0010*/  LDCU UR4, c[0x0][0x3a8] ;  /* 0x00007500ff0477ac */ /* 0x000e220008000800 */
[----:B------:R-:W1:Y:S01]  /*0020*/  S2R R32, SR_CTAID.X ;  /* 0x0000000000207919 */ /* 0x000e620000002500 */
[----:B------:R-:W2:Y:S01]  /*0030*/  LDCU UR8, c[0x0][0x410] ;  /* 0x00008200ff0877ac */ /* 0x000ea20008000800 */
[----:B0-----:R-:W-:Y:S02]  /*0040*/  USHF.L.U32 UR4, UR4, 0x8, URZ ;  /* 0x0000000804047899 */ /* 0x001fe400080006ff */
[----:B--2---:R-:W-:Y:S02]  /*0050*/  USHF.L.U32 UR5, UR8, 0x8, URZ ;  /* 0x0000000808057899 */ /* 0x004fe400080006ff */
[----:B------:R-:W-:Y:S02]  /*0060*/  USHF.R.S32.HI UR4, URZ, 0x8, UR4 ;  /* 0x00000008ff047899 */ /* 0x000fe40008011404 */
[----:B------:R-:W-:-:S04]  /*0070*/  USHF.R.S32.HI UR5, URZ, 0x8, UR5 ;  /* 0x00000008ff057899 */ /* 0x000fc80008011405 */
[----:B------:R-:W-:-:S06]  /*0080*/  UIMAD UR4, UR4, UR5, URZ ;  /* 0x00000005040472a4 */ /* 0x000fcc000f8e02ff */
[----:B-1----:R-:W-:-:S13]  /*0090*/  ISETP.GE.AND P0, PT, R32, UR4, PT ;  /* 0x0000000420007c0c */ /* 0x002fda000bf06270 */
[----:B------:R-:W-:Y:S05]  /*00a0*/  @P0 EXIT ;  /* 0x000000000000094d */ /* 0x000fea0003800000 */
[----:B------:R-:W0:Y:S01]  /*00b0*/  LDC R5, c[0x0][0x410] ;  /* 0x00010400ff057b82 */ /* 0x000e220000000800 */
[----:B------:R-:W-:Y:S01]  /*00c0*/  IABS R6, R32 ;  /* 0x0000002000067213 */ /* 0x000fe20000000000 */
[----:B------:R-:W1:Y:S01]  /*00d0*/  LDCU.64 UR26, c[0x0][0x358] ;  /* 0x00006b00ff1a77ac */ /* 0x000e620008000a00 */
[----:B0-----:R-:W-:-:S04]  /*00e0*/  IABS R4, R5 ;  /* 0x0000000500047213 */ /* 0x001fc80000000000 */
[----:B------:R-:W0:Y:S08]  /*00f0*/  I2F.RP R0, R4 ;  /* 0x0000000400007306 */ /* 0x000e300000209400 */
[----:B0-----:R-:W0:Y:S02]  /*0100*/  MUFU.RCP R0, R0 ;  /* 0x0000000000007308 */ /* 0x001e240000001000 */
[----:B0-----:R-:W-:-:S06]  /*0110*/  IADD3 R2, PT, PT, R0, 0xffffffe, RZ ;  /* 0x0ffffffe00027810 */ /* 0x001fcc0007ffe0ff */
[----:B------:R0:W2:Y:S02]  /*0120*/  F2I.FTZ.U32.TRUNC.NTZ R3, R2 ;  /* 0x0000000200037305 */ /* 0x0000a4000021f000 */
[----:B0-----:R-:W-:Y:S01]  /*0130*/  HFMA2 R2, -RZ, RZ, 0, 0 ;  /* 0x00000000ff027431 */ /* 0x001fe200000001ff */
[----:B--2---:R-:W-:-:S05]  /*0140*/  IADD3 R7, PT, PT, RZ, -R3, RZ ;  /* 0x80000003ff077210 */ /* 0x004fca0007ffe0ff */
[----:B------:R-:W-:-:S04]  /*0150*/  IMAD R7, R7, R4, RZ ;  /* 0x0000000407077224 */ /* 0x000fc800078e02ff */
[----:B------:R-:W-:Y:S01]  /*0160*/  IMAD.HI.U32 R3, R3, R7, R2 ;  /* 0x0000000703037227 */ /* 0x000fe200078e0002 */
[----:B------:R-:W-:-:S04]  /*0170*/  LOP3.LUT R2, R32, R5, RZ, 0x3c, !PT ;  /* 0x0000000520027212 */ /* 0x000fc800078e3cff */
[----:B------:R-:W-:Y:S01]  /*0180*/  ISETP.GE.AND P2, PT, R2, RZ, PT ;  /* 0x000000ff0200720c */ /* 0x000fe20003f46270 */
[----:B------:R-:W-:-:S05]  /*0190*/  IMAD.HI.U32 R0, R3, R6, RZ ;  /* 0x0000000603007227 */ /* 0x000fca00078e00ff */
[----:B------:R-:W-:-:S05]  /*01a0*/  IADD3 R3, PT, PT, -R0, RZ, RZ ;  /* 0x000000ff00037210 */ /* 0x000fca0007ffe1ff */
[C---:B------:R-:W-:Y:S02]  /*01b0*/  IMAD R3, R4.reuse, R3, R6 ;  /* 0x0000000304037224 */ /* 0x040fe400078e0206 */
[----:B------:R-:W0:Y:S03]  /*01c0*/  LDC R6, c[0x0][0x410] ;  /* 0x00010400ff067b82 */ /* 0x000e260000000800 */
[----:B------:R-:W-:-:S13]  /*01d0*/  ISETP.GT.U32.AND P1, PT, R4, R3, PT ;  /* 0x000000030400720c */ /* 0x000fda0003f24070 */
[-C--:B------:R-:W-:Y:S02]  /*01e0*/  @!P1 IADD3 R3, PT, PT, R3, -R4.reuse, RZ ;  /* 0x8000000403039210 */ /* 0x080fe40007ffe0ff */
[----:B------:R-:W-:Y:S02]  /*01f0*/  @!P1 IADD3 R0, PT, PT, R0, 0x1, RZ ;  /* 0x0000000100009810 */ /* 0x000fe40007ffe0ff */
[----:B------:R-:W-:Y:S02]  /*0200*/  ISETP.GE.U32.AND P0, PT, R3, R4, PT ;  /* 0x000000040300720c */ /* 0x000fe40003f06070 */
[----:B------:R-:W2:Y:S01]  /*0210*/  LDC.64 R4, c[0x0][0x3a0] ;  /* 0x0000e800ff047b82 */ /* 0x000ea20000000a00 */
[----:B0-----:R-:W-:-:S10]  /*0220*/  ISETP.NE.AND P1, PT, R6, RZ, PT ;  /* 0x000000ff0600720c */ /* 0x001fd40003f25270 */
[----:B------:R-:W-:-:S04]  /*0230*/  @P0 IADD3 R0, PT, PT, R0, 0x1, RZ ;  /* 0x0000000100000810 */ /* 0x000fc80007ffe0ff */
[----:B------:R-:W-:Y:S02]  /*0240*/  @!P2 IADD3 R0, PT, PT, -R0, RZ, RZ ;  /* 0x000000ff0000a210 */ /* 0x000fe40007ffe1ff */
[----:B------:R-:W-:-:S04]  /*0250*/  @!P1 LOP3.LUT R0, RZ, R6, RZ, 0x33, !PT ;  /* 0x00000006ff009212 */ /* 0x000fc800078e33ff */
[----:B--2---:R-:W-:-:S04]  /*0260*/  IADD3 R2, P0, PT, R0, R4, RZ ;  /* 0x0000000400027210 */ /* 0x004fc80007f1e0ff */
[----:B------:R-:W-:-:S05]  /*0270*/  LEA.HI.X.SX32 R3, R0, R5, 0x1, P0 ;  /* 0x0000000500037211 */ /* 0x000fca00000f0eff */
[----:B-1----:R-:W2:Y:S02]  /*0280*/  LDG.E.U8 R2, desc[UR26][R2.64] ;  /* 0x0000001a02027981 */ /* 0x002ea4000c1e1100 */
[----:B--2---:R-:W-:-:S13]  /*0290*/  ISETP.NE.AND P0, PT, R2, RZ, PT ;  /* 0x000000ff0200720c */ /* 0x004fda0003f05270 */
[----:B------:R-:W-:Y:S05]  /*02a0*/  @P0 EXIT ;  /* 0x000000000000094d */ /* 0x000fea0003800000 */
[----:B------:R-:W0:Y:S01]  /*02b0*/  LDCU.128 UR4, c[0x0][0x380] ;  /* 0x00007000ff0477ac */ /* 0x000e220008000c00 */
[----:B------:R-:W1:Y:S08]  /*02c0*/  LDC.64 R6, c[0x0][0x3f0] ;  /* 0x0000fc00ff067b82 */ /* 0x000e700000000a00 */
[----:B------:R-:W2:Y:S01]  /*02d0*/  LDC.64 R4, c[0x0][0x398] ;  /* 0x0000e600ff047b82 */ /* 0x000ea20000000a00 */
[----:B------:R-:W-:Y:S01]  /*02e0*/  IADD3 R31, PT, PT, -R0, RZ, RZ ;  /* 0x000000ff001f7210 */ /* 0x000fe20007ffe1ff */
[----:B------:R-:W3:Y:S06]  /*02f0*/  S2R R30, SR_TID.X ;  /* 0x00000000001e7919 */ /* 0x000eec0000002100 */
[----:B------:R-:W3:Y:S01]  /*0300*/  LDC.64 R14, c[0x0][0x390] ;  /* 0x0000e400ff0e7b82 */ /* 0x000ee20000000a00 */
[----:B0-----:R-:W-:-:S02]  /*0310*/  MOV R2, UR6 ;  /* 0x0000000600027c02 */ /* 0x001fc40008000f00 */
[----:B------:R-:W-:-:S03]  /*0320*/  MOV R3, UR7 ;  /* 0x0000000700037c02 */ /* 0x000fc60008000f00 */
[----:B------:R-:W-:-:S05]  /*0330*/  IMAD.WIDE R2, R0, 0x4, R2 ;  /* 0x0000000400027825 */ /* 0x000fca00078e0202 */
[----:B------:R-:W3:Y:S04]  /*0340*/  LDG.E R9, desc[UR26][R2.64+0x4] ;  /* 0x0000041a02097981 */ /* 0x000ee8000c1e1900 */
[----:B------:R-:W3:Y:S01]  /*0350*/  LDG.E R8, desc[UR26][R2.64] ;  /* 0x0000001a02087981 */ /* 0x000ee2000c1e1900 */
[----:B------:R-:W-:-:S04]  /*0360*/  IMAD R31, R31, UR8, R32 ;  /* 0x000000081f1f7c24 */ /* 0x000fc8000f8e0220 */
[----:B-1----:R-:W-:-:S04]  /*0370*/  IMAD.WIDE R6, R31, 0x4, R6 ;  /* 0x000000041f067825 */ /* 0x002fc800078e0206 */
[----:B--2---:R-:W-:Y:S02]  /*0380*/  IMAD.WIDE R4, R0, 0x4, R4 ;  /* 0x0000000400047825 */ /* 0x004fe400078e0204 */
[----:B------:R-:W2:Y:S04]  /*0390*/  LDG.E R6, desc[UR26][R6.64] ;  /* 0x0000001a06067981 */ /* 0x000ea8000c1e1900 */
[----:B------:R0:W4:Y:S01]  /*03a0*/  LDG.E R5, desc[UR26][R4.64] ;  /* 0x0000001a04057981 */ /* 0x000122000c1e1900 */
[----:B------:R-:W1:Y:S01]  /*03b0*/  LDCU UR30, c[0x0][0x360] ;  /* 0x00006c00ff1e77ac */ /* 0x000e620008000800 */
[----:B------:R-:W-:Y:S01]  /*03c0*/  BSSY.RECONVERGENT B0, `(.L_x_0) ;  /* 0x0000011000007945 */ /* 0x000fe20003800200 */
[----:B---3--:R-:W-:Y:S02]  /*03d0*/  R2UR UR11, R9 ;  /* 0x00000000090b72ca */ /* 0x008fe400000e0000 */
[----:B------:R-:W-:-:S02]  /*03e0*/  R2UR UR14, R8 ;  /* 0x00000000080e72ca */ /* 0x000fc400000e0000 */
[----:B--2---:R-:W-:-:S11]  /*03f0*/  ISETP.NE.AND P1, PT, R6, 0x1, PT ;  /* 0x000000010600780c */ /* 0x004fd60003f25270 */
[----:B------:R-:W-:Y:S02]  /*0400*/  UIADD3 UR11, UPT, UPT, UR11, -UR14, URZ ;  /* 0x8000000e0b0b7290 */ /* 0x000fe4000fffe0ff */
[----:B------:R-:W-:-:S04]  /*0410*/  UIMAD.WIDE UR14, UR14, 0x4, UR4 ;  /* 0x000000040e0e78a5 */ /* 0x000fc8000f8e0204 */
[----:B------:R-:W-:-:S13]  /*0420*/  ISETP.GE.AND P0, PT, R30, UR11, PT ;  /* 0x0000000b1e007c0c */ /* 0x000fda000bf06270 */
[----:B01----:R-:W-:Y:S05]  /*0430*/  @P0 BRA `(.L_x_1) ;  /* 0x0000000000240947 */ /* 0x003fea0003800000 */
[----:B------:R-:W0:Y:S01]  /*0440*/  S2R R4, SR_CgaCtaId ;  /* 0x0000000000047919 */ /* 0x000e220000008800 */
[----:B------:R-:W-:Y:S01]  /*0450*/  MOV R3, 0x400 ;  /* 0x0000040000037802 */ /* 0x000fe20000000f00 */
[----:B------:R-:W-:-:S03]  /*0460*/  IMAD.MOV.U32 R2, RZ, RZ, R30 ;  /* 0x000000ffff027224 */ /* 0x000fc600078e001e */
[----:B0-----:R-:W-:-:S07]  /*0470*/  LEA R3, R4, R3, 0x18 ;  /* 0x0000000304037211 */ /* 0x001fce00078ec0ff */
.L_x_2:
[C---:B------:R-:W-:Y:S02]  /*0480*/  LEA R4, R2.reuse, R3, 0x2 ;  /* 0x0000000302047211 */ /* 0x040fe400078e10ff */
[----:B------:R-:W-:-:S03]  /*0490*/  IADD3 R2, PT, PT, R2, UR30, RZ ;  /* 0x0000001e02027c10 */ /* 0x000fc6000fffe0ff */
[----:B------:R0:W-:Y:S01]  /*04a0*/  STS [R4], RZ ;  /* 0x000000ff04007388 */ /* 0x0001e20000000800 */
[----:B------:R-:W-:-:S13]  /*04b0*/  ISETP.GE.AND P0, PT, R2, UR11, PT ;  /* 0x0000000b02007c0c */ /* 0x000fda000bf06270 */
[----:B0-----:R-:W-:Y:S05]  /*04c0*/  @!P0 BRA `(.L_x_2) ;  /* 0xfffffffc00ec8947 */ /* 0x001fea000383ffff */
.L_x_1:
[----:B------:R-:W-:Y:S05]  /*04d0*/  BSYNC.RECONVERGENT B0 ;  /* 0x0000000000007941 */ /* 0x000fea0003800200 */
.L_x_0:
[----:B----4-:R-:W-:Y:S01]  /*04e0*/  IMAD.WIDE R14, R5, 0x4, R14 ;  /* 0x00000004050e7825 */ /* 0x010fe200078e020e */
[----:B------:R-:W-:Y:S06]  /*04f0*/  @P1 BRA `(.L_x_3) ;  /* 0x0000000000381947 */ /* 0x000fec0003800000 */
[----:B------:R-:W-:-:S13]  /*0500*/  ISETP.GE.AND P0, PT, R30, UR11, PT ;  /* 0x0000000b1e007c0c */ /* 0x000fda000bf06270 */
[----:B------:R-:W-:Y:S05]  /*0510*/  @P0 EXIT ;  /* 0x000000000000094d */ /* 0x000fea0003800000 */
[----:B------:R-:W-:Y:S01]  /*0520*/  USHF.L.U32 UR4, UR11, 0x8, URZ ;  /* 0x000000080b047899 */ /* 0x000fe200080006ff */
[----:B------:R-:W-:-:S03]  /*0530*/  SHF.L.U32 R31, R31, 0x8, RZ ;  /* 0x000000081f1f7819 */ /* 0x000fc600000006ff */
[----:B------:R-:W-:Y:S01]  /*0540*/  USHF.R.S32.HI UR4, URZ, 0x8, UR4 ;  /* 0x00000008ff047899 */ /* 0x000fe20008011404 */
[----:B------:R-:W-:-:S05]  /*0550*/  SHF.R.S32.HI R31, RZ, 0x8, R31 ;  /* 0x00000008ff1f7819 */ /* 0x000fca000001141f */
[----:B------:R-:W-:-:S07]  /*0560*/  IMAD R31, R31, UR4, RZ ;  /* 0x000000041f1f7c24 */ /* 0x000fce000f8e02ff */
.L_x_4:
[----:B0-----:R-:W-:Y:S02]  /*0570*/  IADD3 R3, PT, PT, R31, R30, RZ ;  /* 0x0000001e1f037210 */ /* 0x001fe40007ffe0ff */
[----:B------:R-:W-:-:S03]  /*0580*/  IADD3 R30, PT, PT, R30, UR30, RZ ;  /* 0x0000001e1e1e7c10 */ /* 0x000fc6000fffe0ff */
[----:B------:R-:W-:Y:S01]  /*0590*/  IMAD.WIDE R2, R3, 0x4, R14 ;  /* 0x0000000403027825 */ /* 0x000fe200078e020e */
[----:B------:R-:W-:-:S04]  /*05a0*/  ISETP.GE.AND P0, PT, R30, UR11, PT ;  /* 0x0000000b1e007c0c */ /* 0x000fc8000bf06270 */
[----:B------:R0:W-:Y:S09]  /*05b0*/  STG.E desc[UR26][R2.64], RZ ;  /* 0x000000ff02007986 */ /* 0x0001f2000c10191a */
[----:B------:R-:W-:Y:S05]  /*05c0*/  @!P0 BRA `(.L_x_4) ;  /* 0xfffffffc00e88947 */ /* 0x000fea000383ffff */
[----:B------:R-:W-:Y:S05]  /*05d0*/  EXIT ;  /* 0x000000000000794d */ /* 0x000fea0003800000 */
.L_x_3:
[----:B------:R-:W0:Y:S08]  /*05e0*/  LDC.64 R18, c[0x0][0x3b8] ;  /* 0x0000ee00ff127b82 */ /* 0x000e300000000a00 */
[----:B------:R-:W1:Y:S08]  /*05f0*/  LDC.64 R4, c[0x0][0x408] ;  /* 0x00010200ff047b82 */ /* 0x000e700000000a00 */
[----:B------:R-:W2:Y:S01]  /*0600*/  LDC.64 R10, c[0x0][0x3c0] ;  /* 0x0000f000ff0a7b82 */ /* 0x000ea20000000a00 */
[----:B0-----:R-:W-:-:S07]  /*0610*/  IMAD.WIDE R18, R31, 0x4, R18 ;  /* 0x000000041f127825 */ /* 0x001fce00078e0212 */
[----:B------:R-:W0:Y:S01]  /*0620*/  LDC.64 R12, c[0x0][0x3c8] ;  /* 0x0000f200ff0c7b82 */ /* 0x000e220000000a00 */
[----:B------:R-:W3:Y:S01]  /*0630*/  LDG.E R21, desc[UR26][R18.64+0x4] ;  /* 0x0000041a12157981 */ /* 0x000ee2000c1e1900 */
[----:B-1----:R-:W-:-:S06]  /*0640*/  IMAD.WIDE R4, R31, 0x8, R4 ;  /* 0x000000081f047825 */ /* 0x002fcc00078e0204 */
[----:B------:R-:W1:Y:S01]  /*0650*/  LDC.64 R16, c[0x0][0x3d0] ;  /* 0x0000f400ff107b82 */ /* 0x000e620000000a00 */
[----:B------:R-:W3:Y:S04]  /*0660*/  LDG.E R20, desc[UR26][R18.64] ;  /* 0x0000001a12147981 */ /* 0x000ee8000c1e1900 */
[----:B------:R-:W3:Y:S03]  /*0670*/  LDG.E.64 R4, desc[UR26][R4.64] ;  /* 0x0000001a04047981 */ /* 0x000ee6000c1e1b00 */
[----:B------:R-:W1:Y:S08]  /*0680*/  LDC.64 R6, c[0x0][0x3e0] ;  /* 0x0000f800ff067b82 */ /* 0x000e700000000a00 */
[----:B------:R-:W1:Y:S01]  /*0690*/  LDC.64 R2, c[0x0][0x3e8] ;  /* 0x0000fa00ff027b82 */ /* 0x000e620000000a00 */
[----:B--2---:R-:W-:-:S04]  /*06a0*/  IMAD.WIDE R10, R0, 0x8, R10 ;  /* 0x00000008000a7825 */ /* 0x004fc800078e020a */
[C---:B0-----:R-:W-:Y:S02]  /*06b0*/  IMAD.WIDE R12, R0.reuse, 0x4, R12 ;  /* 0x00000004000c7825 */ /* 0x041fe400078e020c */
[----:B------:R-:W2:Y:S02]  /*06c0*/  LDG.E R10, desc[UR26][R10.64] ;  /* 0x0000001a0a0a7981 */ /* 0x000ea4000c1e1900 */
[----:B-1----:R-:W-:Y:S02]  /*06d0*/  IMAD.WIDE R16, R0, 0x4, R16 ;  /* 0x0000000400107825 */ /* 0x002fe400078e0210 */
[----:B------:R0:W4:Y:S04]  /*06e0*/  LDG.E R29, desc[UR26][R12.64] ;  /* 0x0000001a0c1d7981 */ /* 0x000128000c1e1900 */
[----:B------:R0:W4:Y:S01]  /*06f0*/  LDG.E R28, desc[UR26][R16.64] ;  /* 0x0000001a101c7981 */ /* 0x000122000c1e1900 */
[----:B------:R-:W-:-:S04]  /*0700*/  IMAD.WIDE R6, R31, 0x4, R6 ;  /* 0x000000041f067825 */ /* 0x000fc800078e0206 */
[----:B------:R-:W-:Y:S02]  /*0710*/  IMAD.WIDE R8, R31, 0x4, R2 ;  /* 0x000000041f087825 */ /* 0x000fe400078e0202 */
[----:B------:R0:W4:Y:S04]  /*0720*/  LDG.E R2, desc[UR26][R6.64] ;  /* 0x0000001a06027981 */ /* 0x000128000c1e1900 */
[----:B------:R0:W4:Y:S01]  /*0730*/  LDG.E R27, desc[UR26][R8.64] ;  /* 0x0000001a081b7981 */ /* 0x000122000c1e1900 */
[----:B---3--:R-:W-:Y:S02]  /*0740*/  R2UR UR43, R21 ;  /* 0x00000000152b72ca */ /* 0x008fe400000e0000 */
[----:B------:R-:W-:Y:S02]  /*0750*/  R2UR UR28, R4 ;  /* 0x00000000041c72ca */ /* 0x000fe400000e0000 */
[----:B------:R-:W-:-:S09]  /*0760*/  R2UR UR29, R5 ;  /* 0x00000000051d72ca */ /* 0x000fd200000e0000 */
[----:B------:R-:W-:Y:S02]  /*0770*/  ISETP.GE.AND P0, PT, R20, UR43, PT ;  /* 0x0000002b14007c0c */ /* 0x000fe4000bf06270 */
[----:B------:R-:W-:Y:S02]  /*0780*/  UIADD3 UR7, UPT, UPT, UR28, -0x61c88647, URZ ;  /* 0x9e3779b91c077890 */ /* 0x000fe4000fffe0ff */
[----:B------:R-:W-:Y:S02]  /*0790*/  UIADD3 UR10, UPT, UPT, UR29, -0x4498517b, URZ ;  /* 0xbb67ae851d0a7890 */ /* 0x000fe4000fffe0ff */
[----:B------:R-:W-:Y:S01]  /*07a0*/  UIADD3 UR22, UPT, UPT, UR28, 0x3c6ef372, URZ ;  /* 0x3c6ef3721c167890 */ /* 0x000fe2000fffe0ff */
[----:B--2---:R-:W-:Y:S01]  /*07b0*/  R2UR UR12, R10 ;  /* 0x000000000a0c72ca */ /* 0x004fe200000e0000 */
[----:B------:R-:W-:Y:S02]  /*07c0*/  UIADD3 UR23, UPT, UPT, UR29, 0x76cf5d0a, URZ ;  /* 0x76cf5d0a1d177890 */ /* 0x000fe4000fffe0ff */
[----:B------:R-:W-:-:S02]  /*07d0*/  UIADD3 UR31, UPT, UPT, UR28, -0x255992d5, URZ ;  /* 0xdaa66d2b1c1f7890 */ /* 0x000fc4000fffe0ff */
[----:B------:R-:W-:Y:S02]  /*07e0*/  UIADD3 UR32, UPT, UPT, UR29, 0x32370b8f, URZ ;  /* 0x32370b8f1d207890 */ /* 0x000fe4000fffe0ff */
[----:B------:R-:W-:Y:S02]  /*07f0*/  UIADD3 UR33, UPT, UPT, UR28, 0x78dde6e4, URZ ;  /* 0x78dde6e41c217890 */ /* 0x000fe4000fffe0ff */
[----:B------:R-:W-:Y:S02]  /*0800*/  UIADD3 UR34, UPT, UPT, UR29, -0x126145ec, URZ ;  /* 0xed9eba141d227890 */ /* 0x000fe4000fffe0ff */
[----:B------:R-:W-:Y:S02]  /*0810*/  UIADD3 UR35, UPT, UPT, UR28, 0x1715609d, URZ ;  /* 0x1715609d1c237890 */ /* 0x000fe4000fffe0ff */
[----:B------:R-:W-:Y:S02]  /*0820*/  UIADD3 UR36, UPT, UPT, UR29, -0x56f99767, URZ ;  /* 0xa90668991d247890 */ /* 0x000fe4000fffe0ff */
[----:B------:R-:W-:-:S02]  /*0830*/  UIADD3 UR37, UPT, UPT, UR28, -0x4ab325aa, URZ ;  /* 0xb54cda561c257890 */ /* 0x000fc4000fffe0ff */
[----:B------:R-:W-:Y:S02]  /*0840*/  UIADD3 UR38, UPT, UPT, UR29, 0x646e171e, URZ ;  /* 0x646e171e1d267890 */ /* 0x000fe4000fffe0ff */
[----:B------:R-:W-:Y:S02]  /*0850*/  UIADD3 UR39, UPT, UPT, UR28, 0x5384540f, URZ ;  /* 0x5384540f1c277890 */ /* 0x000fe4000fffe0ff */
[----:B------:R-:W-:Y:S02]  /*0860*/  UIADD3 UR40, UPT, UPT, UR29, 0x1fd5c5a3, URZ ;  /* 0x1fd5c5a31d287890 */ /* 0x000fe4000fffe0ff */
[----:B------:R-:W-:Y:S02]  /*0870*/  UIADD3 UR41, UPT, UPT, UR28, -0xe443238, URZ ;  /* 0xf1bbcdc81c297890 */ /* 0x000fe4000fffe0ff */
[----:B------:R-:W-:Y:S02]  /*0880*/  UIADD3 UR42, UPT, UPT, UR29, -0x24c28bd8, URZ ;  /* 0xdb3d74281d2a7890 */ /* 0x000fe4000fffe0ff */
[----:B------:R-:W-:-:S02]  /*0890*/  UIADD3 UR6, UPT, UPT, UR28, -0x700cb87f, URZ ;  /* 0x8ff347811c067890 */ /* 0x000fc4000fffe0ff */
[----:B------:R-:W-:Y:S01]  /*08a0*/  UIADD3 UR17, UPT, UPT, UR29, -0x695add53, URZ ;  /* 0x96a522ad1d117890 */ /* 0x000fe2000fffe0ff */
[----:B0-----:R-:W-:Y:S11]  /*08b0*/  @P0 BRA `(.L_x_5) ;  /* 0x0000002400940947 */ /* 0x001ff60003800000 */
[----:B------:R-:W-:Y:S01]  /*08c0*/  UIMAD.WIDE.U32 UR4, UR28, -0x2daee0ad, URZ ;  /* 0xd2511f531c0478a5 */ /* 0x000fe2000f8e00ff */
[----:B------:R-:W-:Y:S01]  /*08d0*/  R2UR UR44, R20 ;  /* 0x00000000142c72ca */ /* 0x000fe200000e0000 */
[----:B------:R-:W-:Y:S01]  /*08e0*/  UIMAD.WIDE.U32 UR8, UR29, -0x326172a9, URZ ;  /* 0xcd9e8d571d0878a5 */ /* 0x000fe2000f8e00ff */
[----:B------:R-:W-:Y:S01]  /*08f0*/  HFMA2 R3, -RZ, RZ, 0, 0 ;  /* 0x00000000ff037431 */ /* 0x000fe200000001ff */
[----:B------:R-:W-:Y:S02]  /*0900*/  ULOP3.LUT UR10, UR5, UR10, URZ, 0x3c, !UPT ;  /* 0x0000000a050a7292 */ /* 0x000fe4000f8e3cff */
[----:B------:R-:W-:Y:S02]  /*0910*/  ULOP3.LUT UR7, UR9, UR7, URZ, 0x3c, !UPT ;  /* 0x0000000709077292 */ /* 0x000fe4000f8e3cff */
[----:B------:R-:W-:Y:S02]  /*0920*/  UIMAD UR13, UR28, -0x2daee0ad, URZ ;  /* 0xd2511f531c0d78a4 */ /* 0x000fe4000f8e02ff */
[----:B------:R-:W-:-:S02]  /*0930*/  UIMAD.WIDE.U32 UR20, UR7, -0x2daee0ad, URZ ;  /* 0xd2511f53071478a5 */ /* 0x000fc4000f8e00ff */
[----:B------:R-:W-:Y:S02]  /*0940*/  UIMAD.WIDE.U32 UR18, UR10, -0x326172a9, URZ ;  /* 0xcd9e8d570a1278a5 */ /* 0x000fe4000f8e00ff */
[----:B------:R-:W-:Y:S02]  /*0950*/  UIMAD UR16, UR7, -0x2daee0ad, URZ ;  /* 0xd2511f53071078a4 */ /* 0x000fe4000f8e02ff */
[----:B------:R-:W-:Y:S02]  /*0960*/  ULOP3.LUT UR13, UR23, UR13, UR21, 0x96, !UPT ;  /* 0x0000000d170d7292 */ /* 0x000fe4000f8e9615 */
[----:B------:R-:W-:Y:S02]  /*0970*/  ULOP3.LUT UR7, UR22, UR8, UR19, 0x96, !UPT ;  /* 0x0000000816077292 */ /* 0x000fe4000f8e9613 */
[----:B------:R-:W-:Y:S02]  /*0980*/  UIMAD.WIDE.U32 UR8, UR13, -0x326172a9, URZ ;  /* 0xcd9e8d570d0878a5 */ /* 0x000fe4000f8e00ff */
[----:B------:R-:W-:-:S02]  /*0990*/  UIMAD.WIDE.U32 UR18, UR7, -0x2daee0ad, URZ ;  /* 0xd2511f53071278a5 */ /* 0x000fc4000f8e00ff */
[----:B------:R-:W-:Y:S02]  /*09a0*/  UIMAD UR10, UR10, -0x326172a9, URZ ;  /* 0xcd9e8d570a0a78a4 */ /* 0x000fe4000f8e02ff */
[----:B------:R-:W-:Y:S02]  /*09b0*/  ULOP3.LUT UR16, UR32, UR16, UR19, 0x96, !UPT ;  /* 0x0000001020107292 */ /* 0x000fe4000f8e9613 */
[----:B------:R-:W-:Y:S02]  /*09c0*/  ULOP3.LUT UR10, UR31, UR10, UR9, 0x96, !UPT ;  /* 0x0000000a1f0a7292 */ /* 0x000fe4000f8e9609 */
[----:B------:R-:W-:Y:S02]  /*09d0*/  UIMAD UR13, UR13, -0x326172a9, URZ ;  /* 0xcd9e8d570d0d78a4 */ /* 0x000fe4000f8e02ff */
        /* <DEDUP_REMOVED lines=30> */
[----:B------:R-:W-:Y:S02]  /*0bc0*/  UIMAD UR16, UR16, -0x326172a9, URZ ;  /* 0xcd9e8d57101078a4 */ /* 0x000fe4000f8e02ff */
[----:B------:R-:W-:-:S02]  /*0bd0*/  UIMAD.WIDE.U32 UR8, UR7, -0x326172a9, URZ ;  /* 0xcd9e8d57070878a5 */ /* 0x000fc4000f8e00ff */
[----:B------:R-:W-:Y:S02]  /*0be0*/  UIMAD.WIDE.U32 UR18, UR13, -0x2daee0ad, URZ ;  /* 0xd2511f530d1278a5 */ /* 0x000fe4000f8e00ff */
[----:B------:R-:W-:Y:S02]  /*0bf0*/  UIMAD UR24, UR7, -0x326172a9, URZ ;  /* 0xcd9e8d57071878a4 */ /* 0x000fe4000f8e02ff */
[----:B------:R-:W-:Y:S02]  /*0c00*/  ULOP3.LUT UR17, UR17, UR10, UR19, 0x96, !UPT ;  /* 0x0000000a11117292 */ /* 0x000fe4000f8e9613 */
[----:B------:R-:W-:Y:S01]  /*0c10*/  ULOP3.LUT UR23, UR6, UR16, UR9, 0x96, !UPT ;  /* 0x0000001006177292 */ /* 0x000fe2000f8e9609 */
[----:B------:R-:W-:Y:S01]  /*0c20*/  UMOV UR5, URZ ;  /* 0x000000ff00057c82 */ /* 0x000fe20008000000 */
[----:B------:R-:W-:Y:S01]  /*0c30*/  UMOV UR4, URZ ;  /* 0x000000ff00047c82 */ /* 0x000fe20008000000 */
[----:B------:R-:W-:Y:S01]  /*0c40*/  UMOV UR6, URZ ;  /* 0x000000ff00067c82 */ /* 0x000fe20008000000 */
[----:B------:R-:W-:Y:S01]  /*0c50*/  UMOV UR7, URZ ;  /* 0x000000ff00077c82 */ /* 0x000fe20008000000 */
[----:B------:R-:W-:Y:S01]  /*0c60*/  UMOV UR8, URZ ;  /* 0x000000ff00087c82 */ /* 0x000fe20008000000 */
[----:B------:R-:W-:Y:S01]  /*0c70*/  UMOV UR9, URZ ;  /* 0x000000ff00097c82 */ /* 0x000fe20008000000 */
[----:B------:R-:W-:Y:S01]  /*0c80*/  UMOV UR10, URZ ;  /* 0x000000ff000a7c82 */ /* 0x000fe20008000000 */
[----:B------:R-:W-:-:S05]  /*0c90*/  UMOV UR16, UR18 ;  /* 0x0000001200107c82 */ /* 0x000fca0008000000 */
.L_x_34:
[----:B0-----:R-:W0:Y:S02]  /*0ca0*/  LDCU.64 UR18, c[0x0][0x3b0] ;  /* 0x00007600ff1277ac */ /* 0x001e240008000a00 */
[----:B0-----:R-:W-:-:S06]  /*0cb0*/  UIMAD.WIDE UR18, UR44, 0x4, UR18 ;  /* 0x000000042c1278a5 */ /* 0x001fcc000f8e0212 */
[----:B----4-:R-:W-:Y:S02]  /*0cc0*/  MOV R6, UR18 ;  /* 0x0000001200067c02 */ /* 0x010fe40008000f00 */
[----:B------:R-:W-:-:S05]  /*0cd0*/  MOV R7, UR19 ;  /* 0x0000001300077c02 */ /* 0x000fca0008000f00 */
[----:B----4-:R0:W4:Y:S01]  /*0ce0*/  LDG.E R6, desc[UR26][R6.64] ;  /* 0x0000001a06067981 */ /* 0x010122000c1e1900 */
[----:B------:R-:W-:Y:S01]  /*0cf0*/  FSETP.GEU.AND P0, PT, R2, 9.9999997473787516356e-05, PT ;  /* 0x38d1b7170200780b */ /* 0x000fe20003f0e000 */
[----:B------:R-:W-:Y:S01]  /*0d00*/  UIADD3 UR44, UPT, UPT, UR44, 0x1, URZ ;  /* 0x000000012c2c7890 */ /* 0x000fe2000fffe0ff */
[----:B------:R-:W-:-:S03]  /*0d10*/  MOV R5, 0x3f800000 ;  /* 0x3f80000000057802 */ /* 0x000fc60000000f00 */
[----:B------:R-:W-:-:S08]  /*0d20*/  UISETP.NE.AND UP0, UPT, UR44, UR43, UPT ;  /* 0x0000002b2c00728c */ /* 0x000fd0000bf05270 */
[----:B0-----:R-:W-:Y:S05]  /*0d30*/  @!P0 BRA `(.L_x_6) ;  /* 0x0000001000c88947 */ /* 0x001fea0003800000 */
[----:B------:R-:W-:Y:S01]  /*0d40*/  UISETP.NE.AND UP1, UPT, UR8, 0x1, UPT ;  /* 0x000000010800788c */ /* 0x000fe2000bf25270 */
[----:B------:R-:W-:Y:S01]  /*0d50*/  UMOV UR10, 0x2 ;  /* 0x00000002000a7882 */ /* 0x000fe20000000000 */
[----:B------:R-:W-:-:S07]  /*0d60*/  UMOV UR13, UR24 ;  /* 0x00000018000d7c82 */ /* 0x000fce0008000000 */
[----:B------:R-:W-:Y:S05]  /*0d70*/  BRA.U !UP1, `(.L_x_7) ;  /* 0x0000000509107547 */ /* 0x000fea000b800000 */
[----:B------:R-:W-:-:S09]  /*0d80*/  UISETP.NE.AND UP1, UPT, UR8, 0x3, UPT ;  /* 0x000000030800788c */ /* 0x000fd2000bf25270 */
[----:B------:R-:W-:Y:S05]  /*0d90*/  BRA.U !UP1, `(.L_x_8) ;  /* 0x0000000109187547 */ /* 0x000fea000b800000 */
[----:B------:R-:W-:-:S11]  /*0da0*/  UISETP.NE.AND UP1, UPT, UR8, 0x2, UPT ;  /* 0x000000020800788c */ /* 0x000fd6000bf25270 */
[----:B------:R-:W-:Y:S01]  /*0db0*/  @!UP1 UMOV UR10, 0x3 ;  /* 0x00000003000a9882 */ /* 0x000fe20000000000 */
[----:B------:R-:W-:Y:S01]  /*0dc0*/  @!UP1 UMOV UR13, UR17 ;  /* 0x00000011000d9c82 */ /* 0x000fe20008000000 */
[----:B------:R-:W-:Y:S01]  /*0dd0*/  @UP1 UIADD3 UR10, UPT, UPT, UR8, 0x1, URZ ;  /* 0x00000001080a1890 */ /* 0x000fe2000fffe0ff */
[----:B------:R-:W-:Y:S01]  /*0de0*/  @UP1 UMOV UR13, UR23 ;  /* 0x00000017000d1c82 */ /* 0x000fe20008000000 */
[----:B------:R-:W-:Y:S10]  /*0df0*/  BRA `(.L_x_7) ;  /* 0x0000000000f07947 */ /* 0x000ff40003800000 */
.L_x_8:
[----:B------:R-:W-:-:S04]  /*0e00*/  UIADD3 UR5, UPT, UPT, UR5, 0x1, URZ ;  /* 0x0000000105057890 */ /* 0x000fc8000fffe0ff */
[----:B------:R-:W-:Y:S02]  /*0e10*/  UISETP.NE.AND UP1, UPT, UR5, URZ, UPT ;  /* 0x000000ff0500728c */ /* 0x000fe4000bf25270 */
[----:B------:R-:W-:-:S07]  /*0e20*/  UIMAD.WIDE.U32 UR22, UR5, -0x2daee0ad, URZ ;  /* 0xd2511f53051678a5 */ /* 0x000fce000f8e00ff */
[----:B------:R-:W-:Y:S05]  /*0e30*/  BRA.U UP1, `(.L_x_9) ;  /* 0x0000000101207547 */ /* 0x000fea000b800000 */
[----:B------:R-:W-:-:S04]  /*0e40*/  UIADD3 UR4, UPT, UPT, UR4, 0x1, URZ ;  /* 0x0000000104047890 */ /* 0x000fc8000fffe0ff */
[----:B------:R-:W-:-:S11]  /*0e50*/  UISETP.NE.AND UP1, UPT, UR4, URZ, UPT ;  /* 0x000000ff0400728c */ /* 0x000fd6000bf25270 */
[----:B------:R-:W-:Y:S02]  /*0e60*/  @!UP1 UIADD3 UR6, UPT, UPT, UR6, 0x1, URZ ;  /* 0x0000000106069890 */ /* 0x000fe4000fffe0ff */
[----:B------:R-:W-:Y:S02]  /*0e70*/  @!UP1 UIADD3 UR8, UPT, UPT, UR7, 0x1, URZ ;  /* 0x0000000107089890 */ /* 0x000fe4000fffe0ff */
[----:B------:R-:W-:Y:S01]  /*0e80*/  UISETP.NE.AND UP2, UPT, UR6, URZ, !UP1 ;  /* 0x000000ff0600728c */ /* 0x000fe2000cf45270 */
[----:B------:R-:W-:-:S10]  /*0e90*/  @!UP1 UMOV UR4, URZ ;  /* 0x000000ff00049c82 */ /* 0x000fd40008000000 */
[----:B------:R-:W-:-:S07]  /*0ea0*/  @UP2 UIADD3 UR8, UPT, UPT, UR7, URZ, URZ ;  /* 0x000000ff07082290 */ /* 0x000fce000fffe0ff */
[----:B------:R-:W-:-:S05]  /*0eb0*/  @!UP1 UMOV UR7, UR8 ;  /* 0x0000000800079c82 */ /* 0x000fca0008000000 */
.L_x_9:
[----:B------:R-:W-:Y:S02]  /*0ec0*/  UIMAD.WIDE.U32 UR24, UR6, -0x326172a9, URZ ;  /* 0xcd9e8d57061878a5 */ /* 0x000fe4000f8e00ff */
[----:B------:R-:W-:Y:S02]  /*0ed0*/  ULOP3.LUT UR18, UR7, UR23, UR29, 0x96, !UPT ;  /* 0x0000001707127292 */ /* 0x000fe4000f8e961d */
[----:B------:R-:W-:Y:S02]  /*0ee0*/  ULOP3.LUT UR20, UR4, UR25, UR28, 0x96, !UPT ;  /* 0x0000001904147292 */ /* 0x000fe4000f8e961c */
[----:B------:R-:W-:Y:S02]  /*0ef0*/  UIADD3 UR10, UPT, UPT, UR28, -0x61c88647, URZ ;  /* 0x9e3779b91c0a7890 */ /* 0x000fe4000fffe0ff */
[----:B------:R-:W-:Y:S02]  /*0f00*/  UIMAD.WIDE.U32 UR18, UR18, -0x326172a9, URZ ;  /* 0xcd9e8d57121278a5 */ /* 0x000fe4000f8e00ff */
[----:B------:R-:W-:-:S02]  /*0f10*/  UIADD3 UR13, UPT, UPT, UR29, -0x4498517b, URZ ;  /* 0xbb67ae851d0d7890 */ /* 0x000fc4000fffe0ff */
[----:B------:R-:W-:Y:S02]  /*0f20*/  UIMAD.WIDE.U32 UR20, UR20, -0x2daee0ad, URZ ;  /* 0xd2511f53141478a5 */ /* 0x000fe4000f8e00ff */
[----:B------:R-:W-:Y:S02]  /*0f30*/  ULOP3.LUT UR23, UR10, UR24, UR19, 0x96, !UPT ;  /* 0x000000180a177292 */ /* 0x000fe4000f8e9613 */
[----:B------:R-:W-:Y:S02]  /*0f40*/  ULOP3.LUT UR24, UR13, UR22, UR21, 0x96, !UPT ;  /* 0x000000160d187292 */ /* 0x000fe4000f8e9615 */
[----:B------:R-:W-:Y:S02]  /*0f50*/  UIADD3 UR8, UPT, UPT, UR29, 0x76cf5d0a, URZ ;  /* 0x76cf5d0a1d087890 */ /* 0x000fe4000fffe0ff */
[----:B------:R-:W-:Y:S02]  /*0f60*/  UIMAD.WIDE.U32 UR22, UR23, -0x2daee0ad, URZ ;  /* 0xd2511f53171678a5 */ /* 0x000fe4000f8e00ff */
[----:B------:R-:W-:-:S02]  /*0f70*/  UIADD3 UR10, UPT, UPT, UR28, 0x3c6ef372, URZ ;  /* 0x3c6ef3721c0a7890 */ /* 0x000fc4000fffe0ff */
[----:B------:R-:W-:Y:S02]  /*0f80*/  UIMAD.WIDE.U32 UR24, UR24, -0x326172a9, URZ ;  /* 0xcd9e8d57181878a5 */ /* 0x000fe4000f8e00ff */
[----:B------:R-:W-:Y:S02]  /*0f90*/  ULOP3.LUT UR20, UR8, UR20, UR23, 0x96, !UPT ;  /* 0x0000001408147292 */ /* 0x000fe4000f8e9617 */
[----:B------:R-:W-:Y:S02]  /*0fa0*/  ULOP3.LUT UR18, UR10, UR18, UR25, 0x96, !UPT ;  /* 0x000000120a127292 */ /* 0x000fe4000f8e9619 */
[----:B------:R-:W-:Y:S02]  /*0fb0*/  UIMAD.WIDE.U32 UR20, UR20, -0x326172a9, URZ ;  /* 0xcd9e8d57141478a5 */ /* 0x000fe4000f8e00ff */
[----:B------:R-:W-:Y:S02]  /*0fc0*/  UIMAD.WIDE.U32 UR18, UR18, -0x2daee0ad, URZ ;  /* 0xd2511f53121278a5 */ /* 0x000fe4000f8e00ff */
[----:B------:R-:W-:-:S02]  /*0fd0*/  ULOP3.LUT UR23, UR31, UR24, UR21, 0x96, !UPT ;  /* 0x000000181f177292 */ /* 0x000fc4000f8e9615 */
[----:B------:R-:W-:Y:S02]  /*0fe0*/  ULOP3.LUT UR24, UR32, UR22, UR19, 0x96, !UPT ;  /* 0x0000001620187292 */ /* 0x000fe4000f8e9613 */
[----:B------:R-:W-:Y:S02]  /*0ff0*/  UIMAD.WIDE.U32 UR22, UR23, -0x2daee0ad, URZ ;  /* 0xd2511f53171678a5 */ /* 0x000fe4000f8e00ff */
[----:B------:R-:W-:Y:S02]  /*1000*/  UIMAD.WIDE.U32 UR24, UR24, -0x326172a9, URZ ;  /* 0xcd9e8d57181878a5 */ /* 0x000fe4000f8e00ff */
[----:B------:R-:W-:Y:S02]  /*1010*/  ULOP3.LUT UR21, UR34, UR18, UR23, 0x96, !UPT ;  /* 0x0000001222157292 */ /* 0x000fe4000f8e9617 */
[----:B------:R-:W-:Y:S02]  /*1020*/  ULOP3.LUT UR18, UR33, UR20, UR25, 0x96, !UPT ;  /* 0x0000001421127292 */ /* 0x000fe4000f8e9619 */
[----:B------:R-:W-:-:S02]  /*1030*/  UIMAD.WIDE.U32 UR20, UR21, -0x326172a9, URZ ;  /* 0xcd9e8d57151478a5 */ /* 0x000fc4000f8e00ff */
        /* <DEDUP_REMOVED lines=15> */
[----:B------:R-:W-:Y:S02]  /*1130*/  UIADD3 UR8, UPT, UPT, UR28, -0x700cb87f, URZ ;  /* 0x8ff347811c087890 */ /* 0x000fe4000fffe0ff */
[----:B------:R-:W-:Y:S02]  /*1140*/  UIMAD.WIDE.U32 UR20, UR20, -0x2daee0ad, URZ ;  /* 0xd2511f53141478a5 */ /* 0x000fe4000f8e00ff */
[----:B------:R-:W-:-:S02]  /*1150*/  UIADD3 UR17, UPT, UPT, UR29, -0x695add53, URZ ;  /* 0x96a522ad1d117890 */ /* 0x000fc4000fffe0ff */
[----:B------:R-:W-:Y:S01]  /*1160*/  UIMAD.WIDE.U32 UR24, UR24, -0x326172a9, URZ ;  /* 0xcd9e8d57181878a5 */ /* 0x000fe2000f8e00ff */
[----:B------:R-:W-:Y:S01]  /*1170*/  UMOV UR13, UR16 ;  /* 0x00000010000d7c82 */ /* 0x000fe20008000000 */
[----:B------:R-:W-:Y:S02]  /*1180*/  ULOP3.LUT UR17, UR17, UR18, UR21, 0x96, !UPT ;  /* 0x0000001211117292 */ /* 0x000fe4000f8e9615 */
[----:B------:R-:W-:Y:S01]  /*1190*/  ULOP3.LUT UR23, UR8, UR22, UR25, 0x96, !UPT ;  /* 0x0000001608177292 */ /* 0x000fe2000f8e9619 */
[----:B------:R-:W-:Y:S01]  /*11a0*/  UMOV UR10, URZ ;  /* 0x000000ff000a7c82 */ /* 0x000fe20008000000 */
[----:B------:R-:W-:-:S10]  /*11b0*/  UMOV UR16, UR20 ;  /* 0x0000001400107c82 */ /* 0x000fd40008000000 */
.L_x_7:
[----:B------:R-:W-:Y:S01]  /*11c0*/  HFMA2 R0, -RZ, RZ, 0.1171875, 0 ;  /* 0x2f800000ff007431 */ /* 0x000fe200000001ff */
[----:B------:R-:W-:Y:S02]  /*11d0*/  I2FP.F32.U32 R7, UR13 ;  /* 0x0000000d00077c45 */ /* 0x000fe40008201000 */
[----:B------:R-:W-:-:S03]  /*11e0*/  CS2R R4, SRZ ;  /* 0x0000000000047805 */ /* 0x000fc6000001ff00 */
[----:B------:R-:W-:-:S07]  /*11f0*/  FFMA R7, R7, R0, 1.1641532182693481445e-10 ;  /* 0x2f00000007077423 */ /* 0x000fce0000000000 */
.L_x_17:
[----:B------:R-:W-:-:S04]  /*1200*/  FADD R5, R5, 1 ;  /* 0x3f80000005057421 */ /* 0x000fc80000000000 */
[----:B------:R-:W-:-:S05]  /*1210*/  FADD R8, R5, 1 ;  /* 0x3f80000005087421 */ /* 0x000fca0000000000 */
[----:B------:R-:W-:-:S13]  /*1220*/  FSETP.GE.AND P0, PT, |R8|, 3, PT ;  /* 0x404000000800780b */ /* 0x000fda0003f06200 */
[----:B------:R-:W-:Y:S05]  /*1230*/  @!P0 BRA `(.L_x_10) ;  /* 0x0000000000d08947 */ /* 0x000fea0003800000 */
[----:B------:R-:W-:-:S13]  /*1240*/  FSETP.GE.AND P0, PT, |R8|, 7.8000001907348632812, PT ;  /* 0x40f9999a0800780b */ /* 0x000fda0003f06200 */
[----:B------:R-:W-:Y:S05]  /*1250*/  @!P0 BRA `(.L_x_11) ;  /* 0x0000000000948947 */ /* 0x000fea0003800000 */
[----:B------:R-:W-:Y:S01]  /*1260*/  FADD R13, |R8|, -RZ ;  /* 0x800000ff080d7221 */ /* 0x000fe20000000200 */
[----:B------:R-:W-:Y:S02]  /*1270*/  MOV R11, 0x3e055027 ;  /* 0x3e055027000b7802 */ /* 0x000fe40000000f00 */
[----:B------:R-:W-:Y:S01]  /*1280*/  MOV R17, 0x7f800000 ;  /* 0x7f80000000117802 */ /* 0x000fe20000000f00 */
[C---:B------:R-:W-:Y:S01]  /*1290*/  VIADD R0, R13.reuse, 0xc0d55555 ;  /* 0xc0d555550d007836 */ /* 0x040fe20000000000 */
[----:B------:R-:W-:-:S04]  /*12a0*/  ISETP.GT.U32.AND P0, PT, R13, 0x7f7fffff, PT ;  /* 0x7f7fffff0d00780c */ /* 0x000fc80003f04070 */
[----:B------:R-:W-:-:S04]  /*12b0*/  LOP3.LUT R0, R0, 0xff800000, RZ, 0xc0, !PT ;  /* 0xff80000000007812 */ /* 0x000fc800078ec0ff */
[-C--:B------:R-:W-:Y:S01]  /*12c0*/  IADD3 R9, PT, PT, R13, -R0.reuse, RZ ;  /* 0x800000000d097210 */ /* 0x080fe20007ffe0ff */
[----:B------:R-:W-:Y:S01]  /*12d0*/  HFMA2 R13, -RZ, RZ, 0.78662109375, -1877 ;  /* 0x3a4be755ff0d7431 */ /* 0x000fe200000001ff */
[----:B------:R-:W-:-:S03]  /*12e0*/  I2FP.F32.S32 R0, R0 ;  /* 0x0000000000007245 */ /* 0x000fc60000201400 */
[----:B------:R-:W-:-:S04]  /*12f0*/  FADD R10, R9, -1 ;  /* 0xbf800000090a7421 */ /* 0x000fc80000000000 */
[----:B------:R-:W-:-:S04]  /*1300*/  FFMA R9, R10, -R11, 0.14084610342979431152 ;  /* 0x3e1039f60a097423 */ /* 0x000fc8000000080b */
[----:B------:R-:W-:-:S04]  /*1310*/  FFMA R9, R10, R9, -0.12148627638816833496 ;  /* 0xbdf8cdcc0a097423 */ /* 0x000fc80000000009 */
[----:B------:R-:W-:-:S04]  /*1320*/  FFMA R9, R10, R9, 0.13980610668659210205 ;  /* 0x3e0f29550a097423 */ /* 0x000fc80000000009 */
[----:B------:R-:W-:-:S04]  /*1330*/  FFMA R9, R10, R9, -0.16684235632419586182 ;  /* 0xbe2ad8b90a097423 */ /* 0x000fc80000000009 */
[----:B------:R-:W-:-:S04]  /*1340*/  FFMA R9, R10, R9, 0.20012299716472625732 ;  /* 0x3e4ced0b0a097423 */ /* 0x000fc80000000009 */
[C---:B------:R-:W-:Y:S02]  /*1350*/  FFMA R11, R10.reuse, R9, -0.24999669194221496582 ;  /* 0xbe7fff220a0b7423 */ /* 0x040fe40000000009 */
[----:B------:R-:W0:Y:S02]  /*1360*/  MUFU.RCP R9, |R8| ;  /* 0x4000000800097308 */ /* 0x000e240000001000 */
[----:B------:R-:W-:-:S04]  /*1370*/  FFMA R11, R10, R11, 0.33333182334899902344 ;  /* 0x3eaaaa780a0b7423 */ /* 0x000fc8000000000b */
[----:B------:R-:W-:-:S04]  /*1380*/  FFMA R11, R10, R11, -0.5 ;  /* 0xbf0000000a0b7423 */ /* 0x000fc8000000000b */
[----:B------:R-:W-:-:S04]  /*1390*/  FMUL R11, R10, R11 ;  /* 0x0000000b0a0b7220 */ /* 0x000fc80000400000 */
[----:B------:R-:W-:Y:S01]  /*13a0*/  FFMA R11, R10, R11, R10 ;  /* 0x0000000b0a0b7223 */ /* 0x000fe2000000000a */
[----:B------:R-:W-:Y:S01]  /*13b0*/  FFMA R10, R0, 1.1920928955078125e-07, RZ ;  /* 0x34000000000a7823 */ /* 0x000fe200000000ff */
[----:B0-----:R-:W-:-:S03]  /*13c0*/  FMUL R0, R9, R9 ;  /* 0x0000000909007220 */ /* 0x001fc60000400000 */
[----:B------:R-:W-:Y:S01]  /*13d0*/  FFMA R10, R10, 0.69314718246459960938, R11 ;  /* 0x3f3172180a0a7823 */ /* 0x000fe2000000000b */
[----:B------:R-:W-:Y:S01]  /*13e0*/  @P0 FFMA R10, |R8|, R17, +INF ;  /* 0x7f800000080a0423 */ /* 0x000fe20000000211 */
[----:B------:R-:W-:Y:S01]  /*13f0*/  FFMA R11, R0, R13, -0.0027776553761214017868 ;  /* 0xbb360953000b7423 */ /* 0x000fe2000000000d */
[C---:B------:R-:W-:Y:S01]  /*1400*/  FADD R13, |R8|.reuse, -0.5 ;  /* 0xbf000000080d7421 */ /* 0x040fe20000000200 */
[----:B------:R-:W-:Y:S01]  /*1410*/  FSETP.NEU.AND P0, PT, |R8|, +INF , PT ;  /* 0x7f8000000800780b */ /* 0x000fe20003f0d200 */
[----:B------:R-:W-:Y:S01]  /*1420*/  FMUL R10, R10, 0.5 ;  /* 0x3f0000000a0a7820 */ /* 0x000fe20000400000 */
[----:B------:R-:W-:-:S03]  /*1430*/  FFMA R0, R0, R11, 0.083333276212215423584 ;  /* 0x3daaaaa300007423 */ /* 0x000fc6000000000b */
[----:B------:R-:W-:Y:S01]  /*1440*/  FMUL R13, R10, R13 ;  /* 0x0000000d0a0d7220 */ /* 0x000fe20000400000 */
[----:B------:R-:W-:-:S04]  /*1450*/  FFMA R0, R9, R0, 0.91893851757049560547 ;  /* 0x3f6b3f8e09007423 */ /* 0x000fc80000000000 */
[--C-:B------:R-:W-:Y:S01]  /*1460*/  FADD R0, R0, R13.reuse ;  /* 0x0000000d00007221 */ /* 0x100fe20000000000 */
[----:B------:R-:W-:-:S04]  /*1470*/  FADD R13, -|R8|, R13 ;  /* 0x0000000d080d7221 */ /* 0x000fc80000000300 */
[----:B------:R-:W-:-:S05]  /*1480*/  FADD R0, R13, R0 ;  /* 0x000000000d007221 */ /* 0x000fca0000000000 */
[----:B------:R-:W-:Y:S01]  /*1490*/  FSEL R10, R0, +INF , P0 ;  /* 0x7f800000000a7808 */ /* 0x000fe20000000000 */
[----:B------:R-:W-:Y:S06]  /*14a0*/  BRA `(.L_x_12) ;  /* 0x00000004003c7947 */ /* 0x000fec0003800000 */
.L_x_11:
[----:B------:R-:W-:Y:S01]  /*14b0*/  FADD R10, |R8|, -3 ;  /* 0xc0400000080a7421 */ /* 0x000fe20000000200 */
[----:B------:R-:W-:-:S03]  /*14c0*/  HFMA2 R11, -RZ, RZ, 4.23046875, 0.62255859375 ;  /* 0x443b38fbff0b7431 */ /* 0x000fc600000001ff */
[----:B------:R-:W-:-:S04]  /*14d0*/  FADD R9, R10, -259.2509765625 ;  /* 0xc381a0200a097421 */ /* 0x000fc80000000000 */
[----:B------:R-:W-:-:S04]  /*14e0*/  FFMA R9, R10, R9, -10777.1796875 ;  /* 0xc62864b80a097423 */ /* 0x000fc80000000009 */
[----:B------:R-:W-:-:S04]  /*14f0*/  FFMA R9, R10, R9, -92685.046875 ;  /* 0xc7b506860a097423 */ /* 0x000fc80000000009 */
[C---:B------:R-:W-:Y:S01]  /*1500*/  FFMA R0, R10.reuse, R9, -206353.578125 ;  /* 0xc84984650a007423 */ /* 0x040fe20000000009 */
[----:B------:R-:W-:-:S04]  /*1510*/  FFMA R9, R10, -R11, -12349.7421875 ;  /* 0xc640f6f80a097423 */ /* 0x000fc8000000080b */
[C---:B------:R-:W-:Y:S01]  /*1520*/  FFMA R9, R10.reuse, R9, -41061.375 ;  /* 0xc72065600a097423 */ /* 0x040fe20000000009 */
[----:B------:R-:W0:Y:S03]  /*1530*/  MUFU.RCP R0, R0 ;  /* 0x0000000000007308 */ /* 0x000e260000001000 */
[----:B------:R-:W-:-:S04]  /*1540*/  FFMA R9, R10, R9, -48310.6640625 ;  /* 0xc73cb6aa0a097423 */ /* 0x000fc80000000009 */
[----:B------:R-:W-:-:S04]  /*1550*/  FFMA R9, R10, R9, -143033.40625 ;  /* 0xc80bae5a0a097423 */ /* 0x000fc80000000009 */
[----:B0-----:R-:W-:Y:S01]  /*1560*/  FFMA R10, R9, R0, R10 ;  /* 0x00000000090a7223 */ /* 0x001fe2000000000a */
[----:B------:R-:W-:Y:S06]  /*1570*/  BRA `(.L_x_12) ;  /* 0x0000000400087947 */ /* 0x000fec0003800000 */
.L_x_10:
[----:B------:R-:W-:-:S13]  /*1580*/  FSETP.GE.AND P0, PT, |R8|, 1.5, PT ;  /* 0x3fc000000800780b */ /* 0x000fda0003f06200 */
[----:B------:R-:W-:Y:S05]  /*1590*/  @!P0 BRA `(.L_x_13) ;  /* 0x0000000000348947 */ /* 0x000fea0003800000 */
[----:B------:R-:W-:Y:S01]  /*15a0*/  MOV R9, 0x385007fa ;  /* 0x385007fa00097802 */ /* 0x000fe20000000f00 */
[----:B------:R-:W-:-:S04]  /*15b0*/  FADD R10, |R8|, -2 ;  /* 0xc0000000080a7421 */ /* 0x000fc80000000200 */
[----:B------:R-:W-:-:S04]  /*15c0*/  FFMA R9, R10, R9, -0.00022089484264142811298 ;  /* 0xb967a0020a097423 */ /* 0x000fc80000000009 */
[----:B------:R-:W-:-:S04]  /*15d0*/  FFMA R9, R10, R9, 0.00054131424985826015472 ;  /* 0x3a0de6fc0a097423 */ /* 0x000fc80000000009 */
[----:B------:R-:W-:-:S04]  /*15e0*/  FFMA R9, R10, R9, -0.0012045169714838266373 ;  /* 0xba9de0e20a097423 */ /* 0x000fc80000000009 */
[----:B------:R-:W-:-:S04]  /*15f0*/  FFMA R9, R10, R9, 0.0028842517640441656113 ;  /* 0x3b3d05b70a097423 */ /* 0x000fc80000000009 */
[----:B------:R-:W-:-:S04]  /*1600*/  FFMA R9, R10, R9, -0.0073827579617500305176 ;  /* 0xbbf1eb100a097423 */ /* 0x000fc80000000009 */
[----:B------:R-:W-:-:S04]  /*1610*/  FFMA R9, R10, R9, 0.020581319928169250488 ;  /* 0x3ca89a280a097423 */ /* 0x000fc80000000009 */
[----:B------:R-:W-:-:S04]  /*1620*/  FFMA R9, R10, R9, -0.06735248863697052002 ;  /* 0xbd89f01a0a097423 */ /* 0x000fc80000000009 */
[----:B------:R-:W-:-:S04]  /*1630*/  FFMA R9, R10, R9, 0.32246702909469604492 ;  /* 0x3ea51a660a097423 */ /* 0x000fc80000000009 */
[----:B------:R-:W-:-:S04]  /*1640*/  FFMA R9, R10, R9, 0.42278432846069335938 ;  /* 0x3ed877300a097423 */ /* 0x000fc80000000009 */
[----:B------:R-:W-:Y:S01]  /*1650*/  FMUL R10, R10, R9 ;  /* 0x000000090a0a7220 */ /* 0x000fe20000400000 */
[----:B------:R-:W-:Y:S06]  /*1660*/  BRA `(.L_x_12) ;  /* 0x0000000000cc7947 */ /* 0x000fec0003800000 */
.L_x_13:
[----:B------:R-:W-:-:S13]  /*1670*/  FSETP.GE.AND P0, PT, |R8|, 0.69999998807907104492, PT ;  /* 0x3f3333330800780b */ /* 0x000fda0003f06200 */
[----:B------:R-:W-:Y:S05]  /*1680*/  @!P0 BRA `(.L_x_14) ;  /* 0x0000000000388947 */ /* 0x000fea0003800000 */
[----:B------:R-:W-:Y:S02]  /*1690*/  HFMA2 R9, -RZ, RZ, 1.3076171875, -7640 ;  /* 0x3d3bef76ff097431 */ /* 0x000fe400000001ff */
[----:B------:R-:W-:-:S04]  /*16a0*/  FADD R10, -|R8|, 1 ;  /* 0x3f800000080a7421 */ /* 0x000fc80000000300 */
[----:B------:R-:W-:-:S04]  /*16b0*/  FFMA R9, R10, R9, 0.10373967140913009644 ;  /* 0x3dd475770a097423 */ /* 0x000fc80000000009 */
[----:B------:R-:W-:-:S04]  /*16c0*/  FFMA R9, R10, R9, 0.12280363589525222778 ;  /* 0x3dfb80790a097423 */ /* 0x000fc80000000009 */
[----:B------:R-:W-:-:S04]  /*16d0*/  FFMA R9, R10, R9, 0.12752421200275421143 ;  /* 0x3e0295b50a097423 */ /* 0x000fc80000000009 */
[----:B------:R-:W-:-:S04]  /*16e0*/  FFMA R9, R10, R9, 0.14321668446063995361 ;  /* 0x3e12a7650a097423 */ /* 0x000fc80000000009 */
[----:B------:R-:W-:-:S04]  /*16f0*/  FFMA R9, R10, R9, 0.16934357583522796631 ;  /* 0x3e2d68670a097423 */ /* 0x000fc80000000009 */
[----:B------:R-:W-:-:S04]  /*1700*/  FFMA R9, R10, R9, 0.2074079364538192749 ;  /* 0x3e5462bf0a097423 */ /* 0x000fc80000000009 */
[----:B------:R-:W-:-:S04]  /*1710*/  FFMA R9, R10, R9, 0.27058750391006469727 ;  /* 0x3e8a8a720a097423 */ /* 0x000fc80000000009 */
[----:B------:R-:W-:-:S04]  /*1720*/  FFMA R9, R10, R9, 0.40068542957305908203 ;  /* 0x3ecd26a40a097423 */ /* 0x000fc80000000009 */
[----:B------:R-:W-:-:S04]  /*1730*/  FFMA R9, R10, R9, 0.82246696949005126953 ;  /* 0x3f528d320a097423 */ /* 0x000fc80000000009 */
[----:B------:R-:W-:-:S04]  /*1740*/  FFMA R9, R10, R9, 0.57721567153930664062 ;  /* 0x3f13c4680a097423 */ /* 0x000fc80000000009 */
[----:B------:R-:W-:Y:S01]  /*1750*/  FMUL R10, R10, R9 ;  /* 0x000000090a0a7220 */ /* 0x000fe20000400000 */
[----:B------:R-:W-:Y:S06]  /*1760*/  BRA `(.L_x_12) ;  /* 0x00000000008c7947 */ /* 0x000fec0003800000 */
.L_x_14:
[----:B------:R-:W-:Y:S01]  /*1770*/  MOV R9, 0x3b6b1c86 ;  /* 0x3b6b1c8600097802 */ /* 0x000fe20000000f00 */
[----:B------:R-:W-:-:S04]  /*1780*/  IMAD.MOV.U32 R11, RZ, RZ, 0x3e055027 ;  /* 0x3e055027ff0b7424 */ /* 0x000fc800078e00ff */
[----:B------:R-:W-:-:S04]  /*1790*/  FFMA R9, |R8|, R9, -0.0054712854325771331787 ;  /* 0xbbb3487808097423 */ /* 0x000fc80000000209 */
[----:B------:R-:W-:-:S04]  /*17a0*/  FFMA R9, |R8|, R9, -0.044627126306295394897 ;  /* 0xbd36caef08097423 */ /* 0x000fc80000000209 */
[----:B------:R-:W-:-:S04]  /*17b0*/  FFMA R9, |R8|, R9, 0.16731770336627960205 ;  /* 0x3e2b555508097423 */ /* 0x000fc80000000209 */
[----:B------:R-:W-:-:S04]  /*17c0*/  FFMA R9, |R8|, R9, -0.042135979980230331421 ;  /* 0xbd2c96c708097423 */ /* 0x000fc80000000209 */
[----:B------:R-:W-:-:S04]  /*17d0*/  FFMA R9, |R8|, R9, -0.6558672785758972168 ;  /* 0xbf27e6eb08097423 */ /* 0x000fc80000000209 */
[----:B------:R-:W-:-:S04]  /*17e0*/  FFMA R9, |R8|, R9, 0.57721537351608276367 ;  /* 0x3f13c46308097423 */ /* 0x000fc80000000209 */
[----:B------:R-:W-:-:S04]  /*17f0*/  FMUL R9, |R8|, R9 ;  /* 0x0000000908097220 */ /* 0x000fc80000400200 */
[----:B------:R-:W-:-:S05]  /*1800*/  FFMA R9, |R8|, R9, |R8| ;  /* 0x0000000908097223 */ /* 0x000fca0000000608 */
[----:B------:R-:W-:-:S13]  /*1810*/  FSETP.GEU.AND P0, PT, R9, 1.175494350822287508e-38, PT ;  /* 0x008000000900780b */ /* 0x000fda0003f0e000 */
[----:B------:R-:W-:-:S05]  /*1820*/  @!P0 FMUL R9, R9, 8388608 ;  /* 0x4b00000009098820 */ /* 0x000fca0000400000 */
[C---:B------:R-:W-:Y:S02]  /*1830*/  IADD3 R0, PT, PT, R9.reuse, -0x3f2aaaab, RZ ;  /* 0xc0d5555509007810 */ /* 0x040fe40007ffe0ff */
[----:B------:R-:W-:Y:S02]  /*1840*/  FSETP.NEU.AND P1, PT, R9, RZ, PT ;  /* 0x000000ff0900720b */ /* 0x000fe40003f2d000 */
[----:B------:R-:W-:-:S04]  /*1850*/  LOP3.LUT R10, R0, 0xff800000, RZ, 0xc0, !PT ;  /* 0xff800000000a7812 */ /* 0x000fc800078ec0ff */
[----:B------:R-:W-:-:S05]  /*1860*/  IADD3 R0, PT, PT, R9, -R10, RZ ;  /* 0x8000000a09007210 */ /* 0x000fca0007ffe0ff */
[----:B------:R-:W-:Y:S01]  /*1870*/  FADD R12, R0, -1 ;  /* 0xbf800000000c7421 */ /* 0x000fe20000000000 */
[----:B------:R-:W-:Y:S02]  /*1880*/  FSEL R0, RZ, -23, P0 ;  /* 0xc1b80000ff007808 */ /* 0x000fe40000000000 */
[----:B------:R-:W-:Y:S01]  /*1890*/  ISETP.GT.U32.AND P0, PT, R9, 0x7f7fffff, PT ;  /* 0x7f7fffff0900780c */ /* 0x000fe20003f04070 */
[----:B------:R-:W-:-:S04]  /*18a0*/  FFMA R11, R12, -R11, 0.14084610342979431152 ;  /* 0x3e1039f60c0b7423 */ /* 0x000fc8000000080b */
[----:B------:R-:W-:-:S04]  /*18b0*/  FFMA R11, R12, R11, -0.12148627638816833496 ;  /* 0xbdf8cdcc0c0b7423 */ /* 0x000fc8000000000b */
[----:B------:R-:W-:-:S04]  /*18c0*/  FFMA R11, R12, R11, 0.13980610668659210205 ;  /* 0x3e0f29550c0b7423 */ /* 0x000fc8000000000b */
[----:B------:R-:W-:-:S04]  /*18d0*/  FFMA R11, R12, R11, -0.16684235632419586182 ;  /* 0xbe2ad8b90c0b7423 */ /* 0x000fc8000000000b */
[----:B------:R-:W-:-:S04]  /*18e0*/  FFMA R11, R12, R11, 0.20012299716472625732 ;  /* 0x3e4ced0b0c0b7423 */ /* 0x000fc8000000000b */
[----:B------:R-:W-:-:S04]  /*18f0*/  FFMA R11, R12, R11, -0.24999669194221496582 ;  /* 0xbe7fff220c0b7423 */ /* 0x000fc8000000000b */
[----:B------:R-:W-:-:S04]  /*1900*/  FFMA R11, R12, R11, 0.33333182334899902344 ;  /* 0x3eaaaa780c0b7423 */ /* 0x000fc8000000000b */
[C---:B------:R-:W-:Y:S01]  /*1910*/  FFMA R13, R12.reuse, R11, -0.5 ;  /* 0xbf0000000c0d7423 */ /* 0x040fe2000000000b */
[----:B------:R-:W-:Y:S02]  /*1920*/  I2FP.F32.S32 R11, R10 ;  /* 0x0000000a000b7245 */ /* 0x000fe40000201400 */
[----:B------:R-:W-:Y:S01]  /*1930*/  MOV R10, 0x7f800000 ;  /* 0x7f800000000a7802 */ /* 0x000fe20000000f00 */
[C---:B------:R-:W-:Y:S02]  /*1940*/  FMUL R13, R12.reuse, R13 ;  /* 0x0000000d0c0d7220 */ /* 0x040fe40000400000 */
[----:B------:R-:W-:Y:S02]  /*1950*/  FFMA R0, R11, 1.1920928955078125e-07, R0 ;  /* 0x340000000b007823 */ /* 0x000fe40000000000 */
[----:B------:R-:W-:-:S04]  /*1960*/  FFMA R13, R12, R13, R12 ;  /* 0x0000000d0c0d7223 */ /* 0x000fc8000000000c */
[----:B------:R-:W-:Y:S01]  /*1970*/  FFMA R0, R0, 0.69314718246459960938, R13 ;  /* 0x3f31721800007823 */ /* 0x000fe2000000000d */
[----:B------:R-:W-:-:S05]  /*1980*/  @P0 FFMA R0, R9, R10, +INF ;  /* 0x7f80000009000423 */ /* 0x000fca000000000a */
[----:B------:R-:W-:-:S07]  /*1990*/  FSEL R10, -R0, +INF , P1 ;  /* 0x7f800000000a7808 */ /* 0x000fce0000800100 */
.L_x_12:
[----:B------:R-:W-:Y:S02]  /*19a0*/  FSETP.GE.AND P0, PT, R8, RZ, PT ;  /* 0x000000ff0800720b */ /* 0x000fe40003f06000 */
[----:B------:R-:W-:-:S11]  /*19b0*/  MOV R9, R10 ;  /* 0x0000000a00097202 */ /* 0x000fd60000000f00 */
[----:B------:R-:W-:Y:S05]  /*19c0*/  @P0 BRA `(.L_x_15) ;  /* 0x0000000400500947 */ /* 0x000fea0003800000 */
[----:B------:R-:W0:Y:S02]  /*19d0*/  FRND.FLOOR R9, |R8| ;  /* 0x4000000800097307 */ /* 0x000e240000205000 */
[----:B0-----:R-:W-:Y:S02]  /*19e0*/  FSETP.NEU.AND P0, PT, |R8|, R9, PT ;  /* 0x000000090800720b */ /* 0x001fe40003f0d200 */
[----:B------:R-:W-:-:S11]  /*19f0*/  MOV R9, 0x7f800000 ;  /* 0x7f80000000097802 */ /* 0x000fd60000000f00 */
[----:B------:R-:W-:Y:S05]  /*1a00*/  @!P0 BRA `(.L_x_15) ;  /* 0x0000000400408947 */ /* 0x000fea0003800000 */
[----:B------:R-:W-:Y:S02]  /*1a10*/  FSETP.GEU.AND P0, PT, |R8|, 9.999999682655225389e-20, PT ;  /* 0x1fec1e4a0800780b */ /* 0x000fe40003f0e200 */
[----:B------:R-:W-:-:S11]  /*1a20*/  MOV R9, 0x7f800000 ;  /* 0x7f80000000097802 */ /* 0x000fd60000000f00 */
[----:B------:R-:W-:Y:S05]  /*1a30*/  @P0 BRA `(.L_x_16) ;  /* 0x00000000006c0947 */ /* 0x000fea0003800000 */
[C---:B------:R-:W-:Y:S01]  /*1a40*/  FMUL R11, |R8|.reuse, 8388608 ;  /* 0x4b000000080b7820 */ /* 0x040fe20000400200 */
[----:B------:R-:W-:Y:S01]  /*1a50*/  FSETP.GEU.AND P0, PT, |R8|, 1.175494350822287508e-38, PT ;  /* 0x008000000800780b */ /* 0x000fe20003f0e200 */
[----:B------:R-:W-:-:S03]  /*1a60*/  HFMA2 R13, -RZ, RZ, 1.5048828125, 33.21875 ;  /* 0x3e055027ff0d7431 */ /* 0x000fc600000001ff */
[----:B------:R-:W-:-:S04]  /*1a70*/  FSEL R8, R11, |R8|, !P0 ;  /* 0x400000080b087208 */ /* 0x000fc80004000000 */
[C---:B------:R-:W-:Y:S02]  /*1a80*/  IADD3 R0, PT, PT, R8.reuse, -0x3f2aaaab, RZ ;  /* 0xc0d5555508007810 */ /* 0x040fe40007ffe0ff */
[----:B------:R-:W-:Y:S02]  /*1a90*/  FSETP.NEU.AND P1, PT, R8, RZ, PT ;  /* 0x000000ff0800720b */ /* 0x000fe40003f2d000 */
[----:B------:R-:W-:-:S04]  /*1aa0*/  LOP3.LUT R11, R0, 0xff800000, RZ, 0xc0, !PT ;  /* 0xff800000000b7812 */ /* 0x000fc800078ec0ff */
[-C--:B------:R-:W-:Y:S02]  /*1ab0*/  IADD3 R0, PT, PT, R8, -R11.reuse, RZ ;  /* 0x8000000b08007210 */ /* 0x080fe40007ffe0ff */
[----:B------:R-:W-:-:S03]  /*1ac0*/  I2FP.F32.S32 R11, R11 ;  /* 0x0000000b000b7245 */ /* 0x000fc60000201400 */
[----:B------:R-:W-:Y:S01]  /*1ad0*/  FADD R10, R0, -1 ;  /* 0xbf800000000a7421 */ /* 0x000fe20000000000 */
[----:B------:R-:W-:Y:S02]  /*1ae0*/  FSEL R0, RZ, -23, P0 ;  /* 0xc1b80000ff007808 */ /* 0x000fe40000000000 */
[----:B------:R-:W-:Y:S01]  /*1af0*/  ISETP.GT.U32.AND P0, PT, R8, 0x7f7fffff, PT ;  /* 0x7f7fffff0800780c */ /* 0x000fe20003f04070 */
[C---:B------:R-:W-:Y:S02]  /*1b00*/  FFMA R13, R10.reuse, -R13, 0.14084610342979431152 ;  /* 0x3e1039f60a0d7423 */ /* 0x040fe4000000080d */
[----:B------:R-:W-:Y:S02]  /*1b10*/  FFMA R0, R11, 1.1920928955078125e-07, R0 ;  /* 0x340000000b007823 */ /* 0x000fe40000000000 */
[----:B------:R-:W-:-:S04]  /*1b20*/  FFMA R13, R10, R13, -0.12148627638816833496 ;  /* 0xbdf8cdcc0a0d7423 */ /* 0x000fc8000000000d */
[----:B------:R-:W-:-:S04]  /*1b30*/  FFMA R13, R10, R13, 0.13980610668659210205 ;  /* 0x3e0f29550a0d7423 */ /* 0x000fc8000000000d */
[----:B------:R-:W-:-:S04]  /*1b40*/  FFMA R13, R10, R13, -0.16684235632419586182 ;  /* 0xbe2ad8b90a0d7423 */ /* 0x000fc8000000000d */
[----:B------:R-:W-:-:S04]  /*1b50*/  FFMA R13, R10, R13, 0.20012299716472625732 ;  /* 0x3e4ced0b0a0d7423 */ /* 0x000fc8000000000d */
[----:B------:R-:W-:-:S04]  /*1b60*/  FFMA R13, R10, R13, -0.24999669194221496582 ;  /* 0xbe7fff220a0d7423 */ /* 0x000fc8000000000d */
[----:B------:R-:W-:-:S04]  /*1b70*/  FFMA R13, R10, R13, 0.33333182334899902344 ;  /* 0x3eaaaa780a0d7423 */ /* 0x000fc8000000000d */
[----:B------:R-:W-:-:S04]  /*1b80*/  FFMA R13, R10, R13, -0.5 ;  /* 0xbf0000000a0d7423 */ /* 0x000fc8000000000d */
[----:B------:R-:W-:-:S04]  /*1b90*/  FMUL R13, R10, R13 ;  /* 0x0000000d0a0d7220 */ /* 0x000fc80000400000 */
[----:B------:R-:W-:-:S04]  /*1ba0*/  FFMA R13, R10, R13, R10 ;  /* 0x0000000d0a0d7223 */ /* 0x000fc8000000000a */
[----:B------:R-:W-:Y:S01]  /*1bb0*/  FFMA R0, R0, 0.69314718246459960938, R13 ;  /* 0x3f31721800007823 */ /* 0x000fe2000000000d */
[----:B------:R-:W-:-:S05]  /*1bc0*/  @P0 FFMA R0, R8, R9, +INF ;  /* 0x7f80000008000423 */ /* 0x000fca0000000009 */
[----:B------:R-:W-:Y:S01]  /*1bd0*/  FSEL R9, -R0, +INF , P1 ;  /* 0x7f80000000097808 */ /* 0x000fe20000800100 */
[----:B------:R-:W-:Y:S06]  /*1be0*/  BRA `(.L_x_15) ;  /* 0x0000000000c87947 */ /* 0x000fec0003800000 */
.L_x_16:
[--C-:B------:R-:W-:Y:S01]  /*1bf0*/  FADD R0, |R8|, |R8|.reuse ;  /* 0x4000000808007221 */ /* 0x100fe20000000200 */
[----:B------:R-:W-:Y:S01]  /*1c00*/  MOV R18, 0x37cbac00 ;  /* 0x37cbac0000127802 */ /* 0x000fe20000000f00 */
[----:B------:R-:W-:Y:S01]  /*1c10*/  HFMA2 R17, -RZ, RZ, 1.291015625, -0.052581787109375 ;  /* 0x3d2aaabbff117431 */ /* 0x000fe200000001ff */
[----:B------:R-:W-:Y:S01]  /*1c20*/  MOV R19, 0x3effffff ;  /* 0x3effffff00137802 */ /* 0x000fe20000000f00 */
[----:B------:R-:W0:Y:S08]  /*1c30*/  FRND R11, R0 ;  /* 0x00000000000b7307 */ /* 0x000e300000201000 */
[----:B------:R-:W1:Y:S01]  /*1c40*/  F2I.NTZ R12, R0 ;  /* 0x00000000000c7305 */ /* 0x000e620000203100 */
[----:B0-----:R-:W-:-:S04]  /*1c50*/  FFMA R11, R11, -0.5, |R8| ;  /* 0xbf0000000b0b7823 */ /* 0x001fc80000000408 */
[----:B------:R-:W-:Y:S01]  /*1c60*/  FMUL R11, R11, 3.1415927410125732422 ;  /* 0x40490fdb0b0b7820 */ /* 0x000fe20000400000 */
[----:B-1----:R-:W-:-:S03]  /*1c70*/  LOP3.LUT R16, R12, 0x1, RZ, 0xc0, !PT ;  /* 0x000000010c107812 */ /* 0x002fc600078ec0ff */
[----:B------:R-:W-:Y:S01]  /*1c80*/  FMUL R13, R11, R11 ;  /* 0x0000000b0b0d7220 */ /* 0x000fe20000400000 */
[----:B------:R-:W-:Y:S02]  /*1c90*/  LOP3.LUT P1, RZ, R12, 0x2, RZ, 0xc0, !PT ;  /* 0x000000020cff7812 */ /* 0x000fe4000782c0ff */
[----:B------:R-:W-:Y:S01]  /*1ca0*/  ISETP.NE.U32.AND P0, PT, R16, 0x1, PT ;  /* 0x000000011000780c */ /* 0x000fe20003f05070 */
[----:B------:R-:W-:-:S03]  /*1cb0*/  FFMA R16, R13, R18, -0.0013887860113754868507 ;  /* 0xbab607ed0d107423 */ /* 0x000fc60000000012 */
[----:B------:R-:W-:Y:S02]  /*1cc0*/  FSEL R18, R17, 0.0083327032625675201416, !P0 ;  /* 0x3c0885e411127808 */ /* 0x000fe40004000000 */
[----:B------:R-:W-:Y:S02]  /*1cd0*/  FSEL R16, R16, -0.00019574658654164522886, !P0 ;  /* 0xb94d415310107808 */ /* 0x000fe40004000000 */
[----:B------:R-:W-:Y:S02]  /*1ce0*/  FSEL R0, R11, 1, P0 ;  /* 0x3f8000000b007808 */ /* 0x000fe40000000000 */
[----:B------:R-:W-:Y:S01]  /*1cf0*/  FSEL R17, -R19, -0.16666662693023681641, !P0 ;  /* 0xbe2aaaa813117808 */ /* 0x000fe20004000100 */
[C---:B------:R-:W-:Y:S02]  /*1d00*/  FFMA R16, R13.reuse, R16, R18 ;  /* 0x000000100d107223 */ /* 0x040fe40000000012 */
[C---:B------:R-:W-:Y:S02]  /*1d10*/  FFMA R11, R13.reuse, R0, RZ ;  /* 0x000000000d0b7223 */ /* 0x040fe400000000ff */
[----:B------:R-:W-:Y:S01]  /*1d20*/  FFMA R16, R13, R16, R17 ;  /* 0x000000100d107223 */ /* 0x000fe20000000011 */
[----:B------:R-:W-:-:S03]  /*1d30*/  HFMA2 R13, -RZ, RZ, 1.5048828125, 33.21875 ;  /* 0x3e055027ff0d7431 */ /* 0x000fc600000001ff */
[----:B------:R-:W-:-:S04]  /*1d40*/  FFMA R11, R11, R16, R0 ;  /* 0x000000100b0b7223 */ /* 0x000fc80000000000 */
[----:B------:R-:W-:-:S04]  /*1d50*/  @P1 FADD R11, RZ, -R11 ;  /* 0x8000000bff0b1221 */ /* 0x000fc80000000000 */
[----:B------:R-:W-:-:S05]  /*1d60*/  FMUL R8, |R8|, |R11| ;  /* 0x4000000b08087220 */ /* 0x000fca0000400200 */
[----:B------:R-:W-:-:S13]  /*1d70*/  FSETP.GEU.AND P0, PT, R8, 1.175494350822287508e-38, PT ;  /* 0x008000000800780b */ /* 0x000fda0003f0e000 */
[----:B------:R-:W-:-:S04]  /*1d80*/  @!P0 FMUL R8, R8, 8388608 ;  /* 0x4b00000008088820 */ /* 0x000fc80000400000 */
[----:B------:R-:W-:-:S05]  /*1d90*/  VIADD R0, R8, 0xc0d55555 ;  /* 0xc0d5555508007836 */ /* 0x000fca0000000000 */
        /* <DEDUP_REMOVED lines=18> */
[C---:B------:R-:W-:Y:S01]  /*1ec0*/  @P0 FFMA R0, R8.reuse, R9, +INF ;  /* 0x7f80000008000423 */ /* 0x040fe20000000009 */
[----:B------:R-:W-:-:S03]  /*1ed0*/  FSETP.NEU.AND P0, PT, R8, RZ, PT ;  /* 0x000000ff0800720b */ /* 0x000fc60003f0d000 */
[----:B------:R-:W-:-:S05]  /*1ee0*/  FADD R0, -R0, 1.1447298526763916016 ;  /* 0x3f92868200007421 */ /* 0x000fca0000000100 */
[----:B------:R-:W-:-:S05]  /*1ef0*/  FSEL R9, R0, +INF , P0 ;  /* 0x7f80000000097808 */ /* 0x000fca0000000000 */
[----:B------:R-:W-:-:S07]  /*1f00*/  FADD R9, R9, -R10 ;  /* 0x8000000a09097221 */ /* 0x000fce0000000000 */
.L_x_15:
[CC--:B------:R-:W-:Y:S01]  /*1f10*/  FFMA R0, R2.reuse, R5.reuse, RZ ;  /* 0x0000000502007223 */ /* 0x0c0fe200000000ff */
[----:B------:R-:W-:Y:S01]  /*1f20*/  FFMA R9, R2, R5, R9 ;  /* 0x0000000502097223 */ /* 0x000fe20000000009 */
[----:B------:R-:W-:-:S03]  /*1f30*/  FADD R10, R5, -1 ;  /* 0xbf800000050a7421 */ /* 0x000fc60000000000 */
[----:B------:R-:W-:-:S13]  /*1f40*/  FSETP.GEU.AND P0, PT, |R0|, 1.175494350822287508e-38, PT ;  /* 0x008000000000780b */ /* 0x000fda0003f0e200 */
[----:B------:R-:W-:-:S04]  /*1f50*/  @!P0 FMUL R0, R0, 16777216 ;  /* 0x4b80000000008820 */ /* 0x000fc80000400000 */
[----:B------:R-:W0:Y:S02]  /*1f60*/  MUFU.LG2 R8, R0 ;  /* 0x0000000000087308 */ /* 0x000e240000000c00 */
[----:B0-----:R-:W-:-:S04]  /*1f70*/  @!P0 FADD R8, R8, -24 ;  /* 0xc1c0000008088421 */ /* 0x001fc80000000000 */
[----:B------:R-:W-:-:S04]  /*1f80*/  FMUL R8, R8, 0.69314718246459960938 ;  /* 0x3f31721808087820 */ /* 0x000fc80000400000 */
[----:B------:R-:W-:-:S04]  /*1f90*/  FFMA R8, R8, R10, -R9 ;  /* 0x0000000a08087223 */ /* 0x000fc80000000809 */
[----:B------:R-:W-:-:S05]  /*1fa0*/  FMUL R8, R8, 1.4426950216293334961 ;  /* 0x3fb8aa3b08087820 */ /* 0x000fca0000400000 */
[----:B------:R-:W-:-:S13]  /*1fb0*/  FSETP.GEU.AND P0, PT, R8, -126, PT ;  /* 0xc2fc00000800780b */ /* 0x000fda0003f0e000 */
[----:B------:R-:W-:-:S04]  /*1fc0*/  @!P0 FMUL R8, R8, 0.5 ;  /* 0x3f00000008088820 */ /* 0x000fc80000400000 */
[----:B------:R-:W0:Y:S02]  /*1fd0*/  MUFU.EX2 R9, R8 ;  /* 0x0000000800097308 */ /* 0x000e240000000800 */
[----:B0-----:R-:W-:-:S04]  /*1fe0*/  @!P0 FMUL R9, R9, R9 ;  /* 0x0000000909098220 */ /* 0x001fc80000400000 */
[----:B------:R-:W-:-:S04]  /*1ff0*/  FADD R9, R9, R4 ;  /* 0x0000000409097221 */ /* 0x000fc80000000000 */
[----:B------:R-:W-:Y:S01]  /*2000*/  FADD R0, R9, -R4 ;  /* 0x8000000409007221 */ /* 0x000fe20000000000 */
[----:B------:R-:W-:-:S04]  /*2010*/  FSETP.GTU.AND P0, PT, R7, R9, PT ;  /* 0x000000090700720b */ /* 0x000fc80003f0c000 */
[----:B------:R-:W-:Y:S02]  /*2020*/  FSETP.LEU.OR P0, PT, R7, R4, P0 ;  /* 0x000000040700720b */ /* 0x000fe4000070b400 */
[----:B------:R-:W-:Y:S02]  /*2030*/  FSETP.GEU.AND P1, PT, R0, 9.9999997171806853657e-10, PT ;  /* 0x3089705f0000780b */ /* 0x000fe40003f2e000 */
[----:B------:R-:W-:-:S11]  /*2040*/  MOV R4, R9 ;  /* 0x0000000900047202 */ /* 0x000fd60000000f00 */
[----:B------:R-:W-:Y:S05]  /*2050*/  @P0 BRA P1, `(.L_x_17) ;  /* 0xfffffff000680947 */ /* 0x000fea000083ffff */
.L_x_6:
[----:B------:R-:W0:Y:S01]  /*2060*/  F2I.TRUNC.NTZ R7, R5 ;  /* 0x0000000500077305 */ /* 0x000e22000020f100 */
[----:B------:R-:W-:Y:S02]  /*2070*/  MOV R0, RZ ;  /* 0x000000ff00007202 */ /* 0x000fe40000000f00 */
[----:B0-----:R-:W-:-:S13]  /*2080*/  ISETP.GE.AND P0, PT, R7, 0x1, PT ;  /* 0x000000010700780c */ /* 0x001fda0003f06270 */
[----:B------:R-:W-:Y:S05]  /*2090*/  @!P0 BRA `(.L_x_18) ;  /* 0x0000000c00208947 */ /* 0x000fea0003800000 */
[----:B------:R-:W-:Y:S01]  /*20a0*/  HFMA2 R0, -RZ, RZ, 0, 0 ;  /* 0x00000000ff007431 */ /* 0x000fe200000001ff */
[----:B------:R-:W-:Y:S01]  /*20b0*/  UMOV UR8, URZ ;  /* 0x000000ff00087c82 */ /* 0x000fe20008000000 */
[----:B------:R-:W-:-:S05]  /*20c0*/  UMOV UR18, UR10 ;  /* 0x0000000a00127c82 */ /* 0x000fca0008000000 */
.L_x_28:
[----:B------:R-:W-:Y:S01]  /*20d0*/  UISETP.NE.AND UP1, UPT, UR9, 0x1, UPT ;  /* 0x000000010900788c */ /* 0x000fe2000bf25270 */
[----:B------:R-:W-:Y:S01]  /*20e0*/  MOV R4, R3 ;  /* 0x0000000300047202 */ /* 0x000fe20000000f00 */
[----:B------:R-:W-:Y:S01]  /*20f0*/  UMOV UR10, UR18 ;  /* 0x00000012000a7c82 */ /* 0x000fe20008000000 */
[----:B------:R-:W-:-:S06]  /*2100*/  UMOV UR9, URZ ;  /* 0x000000ff00097c82 */ /* 0x000fcc0008000000 */
[----:B------:R-:W-:Y:S05]  /*2110*/  BRA.U !UP1, `(.L_x_19) ;  /* 0x0000000909ec7547 */ /* 0x000fea000b800000 */
[----:B------:R-:W-:Y:S01]  /*2120*/  UISETP.NE.AND UP1, UPT, UR18, 0x1, UPT ;  /* 0x000000011200788c */ /* 0x000fe2000bf25270 */
[----:B------:R-:W-:Y:S01]  /*2130*/  UMOV UR10, 0x3 ;  /* 0x00000003000a7882 */ /* 0x000fe20000000000 */
[----:B------:R-:W-:Y:S01]  /*2140*/  UMOV UR20, UR17 ;  /* 0x0000001100147c82 */ /* 0x000fe20008000000 */
[----:B------:R-:W-:-:S06]  /*2150*/  UMOV UR9, UR24 ;  /* 0x0000001800097c82 */ /* 0x000fcc0008000000 */
[----:B------:R-:W-:Y:S05]  /*2160*/  BRA.U !UP1, `(.L_x_20) ;  /* 0x0000000909007547 */ /* 0x000fea000b800000 */
[----:B------:R-:W-:Y:S02]  /*2170*/  UISETP.NE.AND UP1, UPT, UR18, 0x2, UPT ;  /* 0x000000021200788c */ /* 0x000fe4000bf25270 */
[----:B------:R-:W-:Y:S02]  /*2180*/  UIADD3 UR45, UPT, UPT, UR29, -0x4498517b, URZ ;  /* 0xbb67ae851d2d7890 */ /* 0x000fe4000fffe0ff */
[----:B------:R-:W-:Y:S02]  /*2190*/  UIADD3 UR9, UPT, UPT, UR29, -0x695add53, URZ ;  /* 0x96a522ad1d097890 */ /* 0x000fe4000fffe0ff */
[----:B------:R-:W-:Y:S02]  /*21a0*/  UIADD3 UR13, UPT, UPT, UR28, 0x3c6ef372, URZ ;  /* 0x3c6ef3721c0d7890 */ /* 0x000fe4000fffe0ff */
[----:B------:R-:W-:Y:S02]  /*21b0*/  UIADD3 UR10, UPT, UPT, UR28, -0x700cb87f, URZ ;  /* 0x8ff347811c0a7890 */ /* 0x000fe4000fffe0ff */
[----:B------:R-:W-:-:S02]  /*21c0*/  UIADD3 UR46, UPT, UPT, UR29, 0x76cf5d0a, URZ ;  /* 0x76cf5d0a1d2e7890 */ /* 0x000fc4000fffe0ff */
[----:B------:R-:W-:Y:S01]  /*21d0*/  UIADD3 UR47, UPT, UPT, UR28, -0x61c88647, URZ ;  /* 0x9e3779b91c2f7890 */ /* 0x000fe2000fffe0ff */
[----:B------:R-:W-:Y:S11]  /*21e0*/  BRA.U !UP1, `(.L_x_21) ;  /* 0x0000000109fc7547 */ /* 0x000ff6000b800000 */
[----:B------:R-:W-:-:S09]  /*21f0*/  UISETP.NE.AND UP1, UPT, UR18, 0x3, UPT ;  /* 0x000000031200788c */ /* 0x000fd2000bf25270 */
[----:B------:R-:W-:Y:S05]  /*2200*/  BRA.U UP1, `(.L_x_22) ;  /* 0x0000000101e07547 */ /* 0x000fea000b800000 */
        /* <DEDUP_REMOVED lines=12> */
.L_x_23:
        /* <DEDUP_REMOVED lines=38> */
[----:B------:R-:W-:Y:S01]  /*2530*/  ULOP3.LUT UR17, UR9, UR18, UR23, 0x96, !UPT ;  /* 0x0000001209117292 */ /* 0x000fe2000f8e9617 */
[----:B------:R-:W-:Y:S02]  /*2540*/  UMOV UR10, 0x1 ;  /* 0x00000001000a7882 */ /* 0x000fe40000000000 */
[----:B------:R-:W-:Y:S01]  /*2550*/  UMOV UR9, UR16 ;  /* 0x0000001000097c82 */ /* 0x000fe20008000000 */
[----:B------:R-:W-:Y:S01]  /*2560*/  UMOV UR16, UR22 ;  /* 0x0000001600107c82 */ /* 0x000fe20008000000 */
[----:B------:R-:W-:Y:S01]  /*2570*/  UMOV UR23, UR20 ;  /* 0x0000001400177c82 */ /* 0x000fe20008000000 */
[----:B------:R-:W-:Y:S06]  /*2580*/  BRA `(.L_x_20) ;  /* 0x0000000000f87947 */ /* 0x000fec0003800000 */
.L_x_22:
[----:B------:R-:W-:Y:S02]  /*2590*/  UISETP.NE.AND UP1, UPT, UR18, URZ, UPT ;  /* 0x000000ff1200728c */ /* 0x000fe4000bf25270 */
[----:B------:R-:W-:Y:S02]  /*25a0*/  UIADD3 UR10, UPT, UPT, UR18, 0x2, URZ ;  /* 0x00000002120a7890 */ /* 0x000fe4000fffe0ff */
[----:B------:R-:W-:Y:S02]  /*25b0*/  USEL UR20, UR24, UR23, !UP1 ;  /* 0x0000001718147287 */ /* 0x000fe4000c800000 */
[----:B------:R-:W-:Y:S01]  /*25c0*/  UMOV UR9, UR23 ;  /* 0x0000001700097c82 */ /* 0x000fe20008000000 */
[----:B------:R-:W-:Y:S09]  /*25d0*/  BRA `(.L_x_20) ;  /* 0x0000000000e47947 */ /* 0x000ff20003800000 */
.L_x_21:
        /* <DEDUP_REMOVED lines=12> */
.L_x_24:
        /* <DEDUP_REMOVED lines=39> */
[----:B------:R-:W-:Y:S02]  /*2910*/  UMOV UR10, URZ ;  /* 0x000000ff000a7c82 */ /* 0x000fe40008000000 */
[----:B------:R-:W-:Y:S01]  /*2920*/  UMOV UR20, UR16 ;  /* 0x0000001000147c82 */ /* 0x000fe20008000000 */
[----:B------:R-:W-:Y:S01]  /*2930*/  UMOV UR9, UR17 ;  /* 0x0000001100097c82 */ /* 0x000fe20008000000 */
[----:B------:R-:W-:Y:S01]  /*2940*/  UMOV UR24, UR22 ;  /* 0x0000001600187c82 */ /* 0x000fe20008000000 */
[----:B------:R-:W-:Y:S01]  /*2950*/  UMOV UR16, UR18 ;  /* 0x0000001200107c82 */ /* 0x000fe20008000000 */
[----:B------:R-:W-:-:S05]  /*2960*/  UMOV UR17, UR21 ;  /* 0x0000001500117c82 */ /* 0x000fca0008000000 */
.L_x_20:
[----:B------:R-:W-:Y:S01]  /*2970*/  HFMA2 R4, -RZ, RZ, 0.1171875, 0 ;  /* 0x2f800000ff047431 */ /* 0x000fe200000001ff */
[----:B------:R-:W-:Y:S02]  /*2980*/  I2FP.F32.U32 R3, UR9 ;  /* 0x0000000900037c45 */ /* 0x000fe40008201000 */
[----:B------:R-:W-:-:S03]  /*2990*/  MOV R10, 0x3e055027 ;  /* 0x3e055027000a7802 */ /* 0x000fc60000000f00 */
[----:B------:R-:W-:-:S05]  /*29a0*/  FFMA R3, R3, R4, 1.1641532182693481445e-10 ;  /* 0x2f00000003037423 */ /* 0x000fca0000000004 */
[----:B------:R-:W-:-:S13]  /*29b0*/  FSETP.GEU.AND P0, PT, R3, 1.175494350822287508e-38, PT ;  /* 0x008000000300780b */ /* 0x000fda0003f0e000 */
[----:B------:R-:W-:-:S05]  /*29c0*/  @!P0 FMUL R3, R3, 8388608 ;  /* 0x4b00000003038820 */ /* 0x000fca0000400000 */
[----:B------:R-:W-:-:S04]  /*29d0*/  IADD3 R4, PT, PT, R3, -0x3f2aaaab, RZ ;  /* 0xc0d5555503047810 */ /* 0x000fc80007ffe0ff */
[----:B------:R-:W-:-:S04]  /*29e0*/  LOP3.LUT R8, R4, 0xff800000, RZ, 0xc0, !PT ;  /* 0xff80000004087812 */ /* 0x000fc800078ec0ff */
[-C--:B------:R-:W-:Y:S02]  /*29f0*/  IADD3 R4, PT, PT, R3, -R8.reuse, RZ ;  /* 0x8000000803047210 */ /* 0x080fe40007ffe0ff */
[----:B------:R-:W-:Y:S01]  /*2a00*/  I2FP.F32.S32 R5, R8 ;  /* 0x0000000800057245 */ /* 0x000fe20000201400 */
[----:B------:R-:W-:Y:S02]  /*2a10*/  IMAD.MOV.U32 R8, RZ, RZ, 0x7f800000 ;  /* 0x7f800000ff087424 */ /* 0x000fe400078e00ff */
[----:B------:R-:W-:-:S04]  /*2a20*/  FADD R9, R4, -1 ;  /* 0xbf80000004097421 */ /* 0x000fc80000000000 */
[----:B------:R-:W-:-:S04]  /*2a30*/  FFMA R4, R9, -R10, 0.14084610342979431152 ;  /* 0x3e1039f609047423 */ /* 0x000fc8000000080a */
[----:B------:R-:W-:-:S04]  /*2a40*/  FFMA R4, R9, R4, -0.12148627638816833496 ;  /* 0xbdf8cdcc09047423 */ /* 0x000fc80000000004 */
[----:B------:R-:W-:-:S04]  /*2a50*/  FFMA R4, R9, R4, 0.13980610668659210205 ;  /* 0x3e0f295509047423 */ /* 0x000fc80000000004 */
[----:B------:R-:W-:-:S04]  /*2a60*/  FFMA R4, R9, R4, -0.16684235632419586182 ;  /* 0xbe2ad8b909047423 */ /* 0x000fc80000000004 */
[----:B------:R-:W-:-:S04]  /*2a70*/  FFMA R4, R9, R4, 0.20012299716472625732 ;  /* 0x3e4ced0b09047423 */ /* 0x000fc80000000004 */
[----:B------:R-:W-:-:S04]  /*2a80*/  FFMA R4, R9, R4, -0.24999669194221496582 ;  /* 0xbe7fff2209047423 */ /* 0x000fc80000000004 */
[----:B------:R-:W-:-:S04]  /*2a90*/  FFMA R4, R9, R4, 0.33333182334899902344 ;  /* 0x3eaaaa7809047423 */ /* 0x000fc80000000004 */
[----:B------:R-:W-:Y:S01]  /*2aa0*/  FFMA R10, R9, R4, -0.5 ;  /* 0xbf000000090a7423 */ /* 0x000fe20000000004 */
[----:B------:R-:W-:Y:S02]  /*2ab0*/  FSEL R4, RZ, -23, P0 ;  /* 0xc1b80000ff047808 */ /* 0x000fe40000000000 */
[----:B------:R-:W-:Y:S01]  /*2ac0*/  ISETP.GT.U32.AND P0, PT, R3, 0x7f7fffff, PT ;  /* 0x7f7fffff0300780c */ /* 0x000fe20003f04070 */
[----:B------:R-:W-:Y:S02]  /*2ad0*/  FMUL R10, R9, R10 ;  /* 0x0000000a090a7220 */ /* 0x000fe40000400000 */
[----:B------:R-:W-:Y:S02]  /*2ae0*/  FFMA R4, R5, 1.1920928955078125e-07, R4 ;  /* 0x3400000005047823 */ /* 0x000fe40000000004 */
[----:B------:R-:W-:-:S04]  /*2af0*/  FFMA R9, R9, R10, R9 ;  /* 0x0000000a09097223 */ /* 0x000fc80000000009 */
[----:B------:R-:W-:-:S04]  /*2b00*/  FFMA R4, R4, 0.69314718246459960938, R9 ;  /* 0x3f31721804047823 */ /* 0x000fc80000000009 */
[C---:B------:R-:W-:Y:S01]  /*2b10*/  @P0 FFMA R4, R3.reuse, R8, +INF ;  /* 0x7f80000003040423 */ /* 0x040fe20000000008 */
[----:B------:R-:W-:Y:S02]  /*2b20*/  FSETP.NEU.AND P0, PT, R3, RZ, PT ;  /* 0x000000ff0300720b */ /* 0x000fe40003f0d000 */
[----:B------:R-:W-:Y:S01]  /*2b30*/  I2FP.F32.U32 R3, UR20 ;  /* 0x0000001400037c45 */ /* 0x000fe20008201000 */
[----:B------:R-:W-:-:S05]  /*2b40*/  FMUL R4, R4, -2 ;  /* 0xc000000004047820 */ /* 0x000fca0000400000 */
[----:B------:R-:W-:-:S04]  /*2b50*/  FSEL R10, R4, +INF , P0 ;  /* 0x7f800000040a7808 */ /* 0x000fc80000000000 */
[----:B------:R-:W-:Y:S01]  /*2b60*/  IADD3 R4, PT, PT, R10, -0xd000000, RZ ;  /* 0xf30000000a047810 */ /* 0x000fe20007ffe0ff */
[----:B------:R0:W1:Y:S03]  /*2b70*/  MUFU.RSQ R5, R10 ;  /* 0x0000000a00057308 */ /* 0x0000660000001400 */
[----:B------:R-:W-:Y:S01]  /*2b80*/  ISETP.GT.U32.AND P0, PT, R4, 0x727fffff, PT ;  /* 0x727fffff0400780c */ /* 0x000fe20003f04070 */
[----:B------:R-:W-:-:S05]  /*2b90*/  HFMA2 R4, -RZ, RZ, 0.1495361328125, 0.0004794597625732421875 ;  /* 0x30c90fdbff047431 */ /* 0x000fca00000001ff */
[----:B------:R-:W-:-:S07]  /*2ba0*/  FFMA R8, R3, R4, 7.314590599882819788e-10 ;  /* 0x30490fdb03087423 */ /* 0x000fce0000000004 */
[----:B0-----:R-:W-:Y:S05]  /*2bb0*/  @!P0 BRA `(.L_x_25) ;  /* 0x0000000000188947 */ /* 0x001fea0003800000 */
[----:B------:R-:W-:Y:S01]  /*2bc0*/  BSSY.RECONVERGENT B0, `(.L_x_26) ;  /* 0x0000004000007945 */ /* 0x000fe20003800200 */
[----:B------:R-:W-:Y:S02]  /*2bd0*/  MOV R3, R10 ;  /* 0x0000000a00037202 */ /* 0x000fe40000000f00 */
[----:B------:R-:W-:-:S07]  /*2be0*/  MOV R4, 0x2c00 ;  /* 0x00002c0000047802 */ /* 0x000fce0000000f00 */
[----:B-1--4-:R-:W-:Y:S05]  /*2bf0*/  CALL.REL.NOINC `($__internal_0_$__cuda_sm20_sqrt_rn_f32_slowpath) ;  /* 0x0000003800407944 */ /* 0x012fea0003c00000 */
[----:B------:R-:W-:Y:S05]  /*2c00*/  BSYNC.RECONVERGENT B0 ;  /* 0x0000000000007941 */ /* 0x000fea0003800200 */
.L_x_26:
[----:B------:R-:W-:Y:S05]  /*2c10*/  BRA `(.L_x_27) ;  /* 0x0000000000107947 */ /* 0x000fea0003800000 */
.L_x_25:
[----:B-1----:R-:W-:Y:S01]  /*2c20*/  FMUL.FTZ R3, R10, R5 ;  /* 0x000000050a037220 */ /* 0x002fe20000410000 */
[----:B------:R-:W-:-:S03]  /*2c30*/  FMUL.FTZ R5, R5, 0.5 ;  /* 0x3f00000005057820 */ /* 0x000fc60000410000 */
[----:B------:R-:W-:-:S04]  /*2c40*/  FFMA R4, -R3, R3, R10 ;  /* 0x0000000303047223 */ /* 0x000fc8000000010a */
[----:B------:R-:W-:-:S07]  /*2c50*/  FFMA R3, R4, R5, R3 ;  /* 0x0000000504037223 */ /* 0x000fce0000000003 */
.L_x_27:
[----:B------:R-:W-:Y:S01]  /*2c60*/  FMUL.RZ R5, R8, 0.15915493667125701904 ;  /* 0x3e22f98308057820 */ /* 0x000fe2000040c000 */
[----:B------:R-:W-:Y:S01]  /*2c70*/  UMOV UR9, 0x1 ;  /* 0x0000000100097882 */ /* 0x000fe20000000000 */
[----:B------:R-:W-:Y:S02]  /*2c80*/  UMOV UR18, UR10 ;  /* 0x0000000a00127c82 */ /* 0x000fe40008000000 */
[----:B------:R-:W0:Y:S08]  /*2c90*/  MUFU.SIN R4, R5 ;  /* 0x0000000500047308 */ /* 0x000e300000000400 */
[----:B------:R-:W1:Y:S01]  /*2ca0*/  MUFU.COS R8, R5 ;  /* 0x0000000500087308 */ /* 0x000e620000000000 */
[-C--:B0-----:R-:W-:Y:S01]  /*2cb0*/  FMUL R4, R4, R3.reuse ;  /* 0x0000000304047220 */ /* 0x081fe20000400000 */
[----:B-1----:R-:W-:-:S07]  /*2cc0*/  FMUL R3, R8, R3 ;  /* 0x0000000308037220 */ /* 0x002fce0000400000 */
.L_x_19:
[----:B------:R-:W-:Y:S01]  /*2cd0*/  UIADD3 UR8, UPT, UPT, UR8, 0x1, URZ ;  /* 0x0000000108087890 */ /* 0x000fe2000fffe0ff */
[----:B------:R-:W-:-:S04]  /*2ce0*/  FFMA R5, R27, R4, 1 ;  /* 0x3f8000001b057423 */ /* 0x000fc80000000004 */
[----:B------:R-:W-:Y:S01]  /*2cf0*/  FADD R0, R5, R0 ;  /* 0x0000000005007221 */ /* 0x000fe20000000000 */
[----:B------:R-:W-:-:S13]  /*2d00*/  ISETP.NE.AND P0, PT, R7, UR8, PT ;  /* 0x0000000807007c0c */ /* 0x000fda000bf05270 */
[----:B------:R-:W-:Y:S05]  /*2d10*/  @P0 BRA `(.L_x_28) ;  /* 0xfffffff000ec0947 */ /* 0x000fea000383ffff */
.L_x_18:
[----:B------:R-:W-:Y:S01]  /*2d20*/  ISETP.GE.AND P0, PT, R30, UR11, PT ;  /* 0x0000000b1e007c0c */ /* 0x000fe2000bf06270 */
[----:B------:R-:W-:-:S12]  /*2d30*/  BSSY.RECONVERGENT B0, `(.L_x_29) ;  /* 0x000001b000007945 */ /* 0x000fd80003800200 */
[----:B------:R-:W-:Y:S05]  /*2d40*/  @P0 BRA `(.L_x_30) ;  /* 0x0000000000640947 */ /* 0x000fea0003800000 */
[----:B------:R-:W-:-:S07]  /*2d50*/  MOV R7, R30 ;  /* 0x0000001e00077202 */ /* 0x000fce0000000f00 */
.L_x_33:
[----:B------:R-:W-:-:S05]  /*2d60*/  HFMA2 R4, -RZ, RZ, 0, 2.384185791015625e-07 ;  /* 0x00000004ff047431 */ /* 0x000fca00000001ff */
[----:B------:R-:W-:-:S06]  /*2d70*/  IMAD.WIDE R4, R7, R4, UR14 ;  /* 0x0000000e07047e25 */ /* 0x000fcc000f8e0204 */
[----:B------:R-:W2:Y:S01]  /*2d80*/  LDG.E R5, desc[UR26][R4.64] ;  /* 0x0000001a04057981 */ /* 0x000ea2000c1e1900 */
[----:B------:R-:W-:Y:S01]  /*2d90*/  BSSY.RECONVERGENT B1, `(.L_x_31) ;  /* 0x0000011000017945 */ /* 0x000fe20003800200 */
[----:B--2-4-:R-:W-:-:S13]  /*2da0*/  FSETP.GEU.AND P0, PT, R5, R6, PT ;  /* 0x000000060500720b */ /* 0x014fda0003f0e000 */
[----:B0-----:R-:W-:Y:S05]  /*2db0*/  @!P0 BRA `(.L_x_32) ;  /* 0x0000000000388947 */ /* 0x001fea0003800000 */
[----:B------:R-:W-:Y:S01]  /*2dc0*/  FADD R5, -R6, R5 ;  /* 0x0000000506057221 */ /* 0x000fe20000000100 */
[----:B------:R-:W-:Y:S01]  /*2dd0*/  MOV R11, 0xc2000000 ;  /* 0xc2000000000b7802 */ /* 0x000fe20000000f00 */
[----:B------:R-:W-:Y:S02]  /*2de0*/  UMOV UR13, URZ ;  /* 0x000000ff000d7c82 */ /* 0x000fe40008000000 */
[----:B------:R-:W-:Y:S01]  /*2df0*/  FADD R4, -R28, R5 ;  /* 0x000000051c047221 */ /* 0x000fe20000000100 */
[----:B------:R-:W-:-:S03]  /*2e00*/  MOV R5, RZ ;  /* 0x000000ff00057202 */ /* 0x000fc60000000f00 */
[----:B------:R-:W-:-:S04]  /*2e10*/  FFMA R4, R29, R4, 0.5 ;  /* 0x3f0000001d047423 */ /* 0x000fc80000000004 */
[----:B------:R0:W5:Y:S01]  /*2e20*/  TEX.LL RZ, R5, R4, R11, UR12, 2D, 0x1 ;  /* 0x28ff0c0b04057f60 */ /* 0x00016200089e01ff */
[----:B------:R-:W-:Y:S01]  /*2e30*/  UMOV UR8, 0x400 ;  /* 0x0000040000087882 */ /* 0x000fe20000000000 */
[----:B0-----:R-:W0:Y:S02]  /*2e40*/  S2UR UR13, SR_CgaCtaId ;  /* 0x00000000000d79c3 */ /* 0x001e240000008800 */
[----:B0-----:R-:W-:-:S06]  /*2e50*/  ULEA UR8, UR13, UR8, 0x18 ;  /* 0x000000080d087291 */ /* 0x001fcc000f8ec0ff */
[----:B------:R-:W-:-:S05]  /*2e60*/  LEA R8, R7, UR8, 0x2 ;  /* 0x0000000807087c11 */ /* 0x000fca000f8e10ff */
[----:B------:R-:W0:Y:S02]  /*2e70*/  LDS R10, [R8] ;  /* 0x00000000080a7984 */ /* 0x000e240000000800 */
[----:B0----5:R-:W-:-:S05]  /*2e80*/  FFMA R9, R5, R0, R10 ;  /* 0x0000000005097223 */ /* 0x021fca000000000a */
[----:B------:R0:W-:Y:S02]  /*2e90*/  STS [R8], R9 ;  /* 0x0000000908007388 */ /* 0x0001e40000000800 */
.L_x_32:
[----:B------:R-:W-:Y:S05]  /*2ea0*/  BSYNC.RECONVERGENT B1 ;  /* 0x0000000000017941 */ /* 0x000fea0003800200 */
.L_x_31:
[----:B------:R-:W-:-:S04]  /*2eb0*/  IADD3 R7, PT, PT, R7, UR30, RZ ;  /* 0x0000001e07077c10 */ /* 0x000fc8000fffe0ff */
[----:B------:R-:W-:-:S13]  /*2ec0*/  ISETP.GE.AND P0, PT, R7, UR11, PT ;  /* 0x0000000b07007c0c */ /* 0x000fda000bf06270 */
[----:B------:R-:W-:Y:S05]  /*2ed0*/  @!P0 BRA `(.L_x_33) ;  /* 0xfffffffc00a08947 */ /* 0x000fea000383ffff */
.L_x_30:
[----:B------:R-:W-:Y:S05]  /*2ee0*/  BSYNC.RECONVERGENT B0 ;  /* 0x0000000000007941 */ /* 0x000fea0003800200 */
.L_x_29:
[----:B------:R-:W-:Y:S01]  /*2ef0*/  UMOV UR8, UR10 ;  /* 0x0000000a00087c82 */ /* 0x000fe20008000000 */
[----:B------:R-:W-:Y:S05]  /*2f00*/  BRA.U UP0, `(.L_x_34) ;  /* 0xffffffdd00647547 */ /* 0x000fea000b83ffff */
.L_x_5:
[----:B------:R-:W1:Y:S08]  /*2f10*/  LDC.64 R4, c[0x0][0x3f8] ;  /* 0x0000fe00ff047b82 */ /* 0x000e700000000a00 */
[----:B----4-:R-:W2:Y:S01]  /*2f20*/  LDC R6, c[0x0][0x404] ;  /* 0x00010100ff067b82 */ /* 0x010ea20000000800 */
[----:B-1----:R-:W-:-:S05]  /*2f30*/  IMAD.WIDE R4, R31, 0x4, R4 ;  /* 0x000000041f047825 */ /* 0x002fca00078e0204 */
[----:B------:R-:W3:Y:S01]  /*2f40*/  LDG.E R0, desc[UR26][R4.64] ;  /* 0x0000001a04007981 */ /* 0x000ee2000c1e1900 */
[----:B--2---:R-:W-:Y:S01]  /*2f50*/  FADD R25, R6, 1 ;  /* 0x3f80000006197421 */ /* 0x004fe20000000000 */
[----:B---3--:R-:W-:-:S13]  /*2f60*/  FSETP.GT.AND P0, PT, R0, 1000000, PT ;  /* 0x497424000000780b */ /* 0x008fda0003f04000 */
[----:B------:R-:W1:Y:S02]  /*2f70*/  @!P0 LDC R25, c[0x0][0x400] ;  /* 0x00010000ff198b82 */ /* 0x000e640000000800 */
[----:B-1----:R-:W-:-:S13]  /*2f80*/  FSETP.GEU.AND P0, PT, R25, R6, PT ;  /* 0x000000061900720b */ /* 0x002fda0003f0e000 */
[----:B------:R-:W-:Y:S05]  /*2f90*/  @P0 BRA `(.L_x_35) ;  /* 0x00000030007c0947 */ /* 0x000fea0003800000 */
[----:B------:R-:W-:Y:S01]  /*2fa0*/  IMAD.WIDE.U32 R4, R30, -0x326172a9, RZ ;  /* 0xcd9e8d571e047825 */ /* 0x000fe200078e00ff */
[----:B------:R-:W-:-:S03]  /*2fb0*/  UIMAD.WIDE.U32 UR4, UR29, -0x326172a9, URZ ;  /* 0xcd9e8d571d0478a5 */ /* 0x000fc6000f8e00ff */
[----:B------:R-:W-:Y:S01]  /*2fc0*/  HFMA2 R24, -RZ, RZ, 0, 0 ;  /* 0x00000000ff187431 */ /* 0x000fe200000001ff */
[----:B------:R-:W-:Y:S01]  /*2fd0*/  UIADD3 UR8, UPT, UPT, UR29, -0x4498517b, URZ ;  /* 0xbb67ae851d087890 */ /* 0x000fe2000fffe0ff */
[----:B------:R-:W-:Y:S01]  /*2fe0*/  HFMA2 R13, -RZ, RZ, 0, 0 ;  /* 0x00000000ff0d7431 */ /* 0x000fe200000001ff */
[----:B------:R-:W-:Y:S01]  /*2ff0*/  LOP3.LUT R3, R5, UR28, RZ, 0x3c, !PT ;  /* 0x0000001c05037c12 */ /* 0x000fe2000f8e3cff */
[----:B------:R-:W-:Y:S01]  /*3000*/  UIADD3 UR13, UPT, UPT, UR28, -0x61c88647, URZ ;  /* 0x9e3779b91c0d7890 */ /* 0x000fe2000fffe0ff */
[----:B------:R-:W-:Y:S01]  /*3010*/  MOV R7, UR5 ;  /* 0x0000000500077c02 */ /* 0x000fe20008000f00 */
[----:B------:R-:W-:Y:S01]  /*3020*/  UIMAD UR4, UR29, -0x326172a9, URZ ;  /* 0xcd9e8d571d0478a4 */ /* 0x000fe2000f8e02ff */
[----:B------:R-:W-:Y:S02]  /*3030*/  HFMA2 R10, -RZ, RZ, 0, 0 ;  /* 0x00000000ff0a7431 */ /* 0x000fe400000001ff */
[C---:B------:R-:W-:Y:S01]  /*3040*/  IMAD.HI.U32 R5, R3.reuse, -0x2daee0ad, RZ ;  /* 0xd2511f5303057827 */ /* 0x040fe200078e00ff */
[----:B------:R-:W-:Y:S01]  /*3050*/  UIADD3 UR16, UPT, UPT, UR29, 0x76cf5d0a, URZ ;  /* 0x76cf5d0a1d107890 */ /* 0x000fe2000fffe0ff */
[----:B------:R-:W-:Y:S01]  /*3060*/  LOP3.LUT R4, R4, UR13, R7, 0x96, !PT ;  /* 0x0000000d04047c12 */ /* 0x000fe2000f8e9607 */
[----:B------:R-:W-:Y:S01]  /*3070*/  UIADD3 UR10, UPT, UPT, UR28, 0x3c6ef372, URZ ;  /* 0x3c6ef3721c0a7890 */ /* 0x000fe2000fffe0ff */
[----:B------:R-:W-:Y:S01]  /*3080*/  IMAD R7, R3, -0x2daee0ad, RZ ;  /* 0xd2511f5303077824 */ /* 0x000fe200078e02ff */
[----:B------:R-:W-:Y:S01]  /*3090*/  LOP3.LUT R5, R5, UR8, RZ, 0x3c, !PT ;  /* 0x0000000805057c12 */ /* 0x000fe2000f8e3cff */
[----:B------:R-:W-:Y:S01]  /*30a0*/  UIADD3 UR7, UPT, UPT, UR29, -0x695add53, URZ ;  /* 0x96a522ad1d077890 */ /* 0x000fe2000fffe0ff */
[----:B------:R-:W-:Y:S01]  /*30b0*/  IMAD.HI.U32 R6, R4, -0x2daee0ad, RZ ;  /* 0xd2511f5304067827 */ /* 0x000fe200078e00ff */
[----:B0-----:R-:W-:Y:S01]  /*30c0*/  MOV R8, UR4 ;  /* 0x0000000400087c02 */ /* 0x001fe20008000f00 */
[----:B------:R-:W-:-:S02]  /*30d0*/  UIADD3 UR9, UPT, UPT, UR28, -0x700cb87f, URZ ;  /* 0x8ff347811c097890 */ /* 0x000fc4000fffe0ff */
[----:B------:R-:W-:Y:S02]  /*30e0*/  HFMA2 R18, -RZ, RZ, 0, 0 ;  /* 0x00000000ff127431 */ /* 0x000fe400000001ff */
[----:B------:R-:W-:Y:S01]  /*30f0*/  IMAD.HI.U32 R3, R5, -0x326172a9, RZ ;  /* 0xcd9e8d5705037827 */ /* 0x000fe200078e00ff */
[----:B------:R-:W-:Y:S02]  /*3100*/  LOP3.LUT R6, R7, UR16, R6, 0x96, !PT ;  /* 0x0000001007067c12 */ /* 0x000fe4000f8e9606 */
[----:B------:R-:W-:Y:S01]  /*3110*/  MOV R12, R30 ;  /* 0x0000001e000c7202 */ /* 0x000fe20000000f00 */
[----:B------:R-:W-:Y:S01]  /*3120*/  IMAD R7, R4, -0x2daee0ad, RZ ;  /* 0xd2511f5304077824 */ /* 0x000fe200078e02ff */
[----:B------:R-:W-:Y:S01]  /*3130*/  LOP3.LUT R3, R8, UR10, R3, 0x96, !PT ;  /* 0x0000000a08037c12 */ /* 0x000fe2000f8e9603 */
[----:B------:R-:W-:Y:S02]  /*3140*/  IMAD R8, R5, -0x326172a9, RZ ;  /* 0xcd9e8d5705087824 */ /* 0x000fe400078e02ff */
[----:B------:R-:W-:-:S04]  /*3150*/  IMAD.HI.U32 R5, R6, -0x326172a9, RZ ;  /* 0xcd9e8d5706057827 */ /* 0x000fc800078e00ff */
[----:B------:R-:W-:Y:S01]  /*3160*/  IMAD.HI.U32 R4, R3, -0x2daee0ad, RZ ;  /* 0xd2511f5303047827 */ /* 0x000fe200078e00ff */
[----:B------:R-:W-:-:S03]  /*3170*/  LOP3.LUT R5, R8, UR31, R5, 0x96, !PT ;  /* 0x0000001f08057c12 */ /* 0x000fc6000f8e9605 */
[----:B------:R-:W-:Y:S01]  /*3180*/  IMAD R8, R3, -0x2daee0ad, RZ ;  /* 0xd2511f5303087824 */ /* 0x000fe200078e02ff */
[----:B------:R-:W-:Y:S01]  /*3190*/  LOP3.LUT R4, R7, UR32, R4, 0x96, !PT ;  /* 0x0000002007047c12 */ /* 0x000fe2000f8e9604 */
[----:B------:R-:W-:-:S04]  /*31a0*/  IMAD.HI.U32 R7, R5, -0x2daee0ad, RZ ;  /* 0xd2511f5305077827 */ /* 0x000fc800078e00ff */
[----:B------:R-:W-:Y:S01]  /*31b0*/  IMAD R6, R6, -0x326172a9, RZ ;  /* 0xcd9e8d5706067824 */ /* 0x000fe200078e02ff */
[----:B------:R-:W-:Y:S01]  /*31c0*/  LOP3.LUT R7, R8, UR34, R7, 0x96, !PT ;  /* 0x0000002208077c12 */ /* 0x000fe2000f8e9607 */
[----:B------:R-:W-:-:S04]  /*31d0*/  IMAD.HI.U32 R3, R4, -0x326172a9, RZ ;  /* 0xcd9e8d5704037827 */ /* 0x000fc800078e00ff */
        /* <DEDUP_REMOVED lines=28> */
[----:B------:R-:W-:Y:S01]  /*33a0*/  IMAD.WIDE.U32 R4, R3, -0x2daee0ad, RZ ;  /* 0xd2511f5303047825 */ /* 0x000fe200078e00ff */
[----:B------:R-:W-:Y:S02]  /*33b0*/  LOP3.LUT R21, R8, UR9, R21, 0x96, !PT ;  /* 0x0000000908157c12 */ /* 0x000fe4000f8e9615 */
[----:B------:R-:W-:Y:S01]  /*33c0*/  MOV R3, RZ ;  /* 0x000000ff00037202 */ /* 0x000fe20000000f00 */
[----:B------:R-:W-:Y:S01]  /*33d0*/  IMAD.MOV.U32 R26, RZ, RZ, R4 ;  /* 0x000000ffff1a7224 */ /* 0x000fe200078e0004 */
[----:B------:R-:W-:Y:S01]  /*33e0*/  LOP3.LUT R33, R33, UR7, R5, 0x96, !PT ;  /* 0x0000000721217c12 */ /* 0x000fe2000f8e9605 */
[----:B------:R-:W-:Y:S01]  /*33f0*/  IMAD R16, R6, -0x326172a9, RZ ;  /* 0xcd9e8d5706107824 */ /* 0x000fe200078e02ff */
[----:B------:R-:W-:-:S07]  /*3400*/  MOV R4, RZ ;  /* 0x000000ff00047202 */ /* 0x000fce0000000f00 */
.L_x_82:
[----:B------:R-:W-:Y:S01]  /*3410*/  ISETP.NE.AND P0, PT, R4, 0x1, PT ;  /* 0x000000010400780c */ /* 0x000fe20003f05270 */
[----:B------:R-:W-:Y:S01]  /*3420*/  BSSY.RECONVERGENT B0, `(.L_x_36) ;  /* 0x0000044000007945 */ /* 0x000fe20003800200 */
[----:B------:R-:W-:Y:S02]  /*3430*/  MOV R6, 0x2 ;  /* 0x0000000200067802 */ /* 0x000fe40000000f00 */
[----:B------:R-:W-:-:S09]  /*3440*/  MOV R5, R16 ;  /* 0x0000001000057202 */ /* 0x000fd20000000f00 */
[----:B0-2---:R-:W-:Y:S05]  /*3450*/  @!P0 BRA `(.L_x_37) ;  /* 0x0000000400008947 */ /* 0x005fea0003800000 */
[----:B------:R-:W-:-:S13]  /*3460*/  ISETP.NE.AND P0, PT, R4, 0x3, PT ;  /* 0x000000030400780c */ /* 0x000fda0003f05270 */
[----:B------:R-:W-:Y:S05]  /*3470*/  @!P0 BRA `(.L_x_38) ;  /* 0x0000000000188947 */ /* 0x000fea0003800000 */
[----:B------:R-:W-:-:S13]  /*3480*/  ISETP.NE.AND P0, PT, R4, 0x2, PT ;  /* 0x000000020400780c */ /* 0x000fda0003f05270 */
[----:B------:R-:W-:Y:S01]  /*3490*/  @!P0 MOV R6, 0x3 ;  /* 0x0000000300068802 */ /* 0x000fe20000000f00 */
[----:B------:R-:W-:Y:S01]  /*34a0*/  @!P0 IMAD.MOV.U32 R5, RZ, RZ, R33 ;  /* 0x000000ffff058224 */ /* 0x000fe200078e0021 */
[----:B------:R-:W-:Y:S02]  /*34b0*/  @P0 IADD3 R6, PT, PT, R4, 0x1, RZ ;  /* 0x0000000104060810 */ /* 0x000fe40007ffe0ff */
[----:B------:R-:W-:Y:S01]  /*34c0*/  @P0 MOV R5, R21 ;  /* 0x0000001500050202 */ /* 0x000fe20000000f00 */
[----:B------:R-:W-:Y:S06]  /*34d0*/  BRA `(.L_x_37) ;  /* 0x0000000000e07947 */ /* 0x000fec0003800000 */
.L_x_38:
[----:B------:R-:W-:Y:S01]  /*34e0*/  IADD3 R24, PT, PT, R24, 0x1, RZ ;  /* 0x0000000118187810 */ /* 0x000fe20007ffe0ff */
[----:B------:R-:W-:Y:S03]  /*34f0*/  BSSY.RECONVERGENT B1, `(.L_x_39) ;  /* 0x000000c000017945 */ /* 0x000fe60003800200 */
[C---:B------:R-:W-:Y:S01]  /*3500*/  ISETP.NE.AND P0, PT, R24.reuse, RZ, PT ;  /* 0x000000ff1800720c */ /* 0x040fe20003f05270 */
[----:B------:R-:W-:-:S12]  /*3510*/  IMAD.WIDE.U32 R8, R24, -0x2daee0ad, RZ ;  /* 0xd2511f5318087825 */ /* 0x000fd800078e00ff */
[----:B------:R-:W-:Y:S05]  /*3520*/  @P0 BRA `(.L_x_40) ;  /* 0x0000000000200947 */ /* 0x000fea0003800000 */
[----:B------:R-:W-:-:S04]  /*3530*/  IADD3 R13, PT, PT, R13, 0x1, RZ ;  /* 0x000000010d0d7810 */ /* 0x000fc80007ffe0ff */
[----:B------:R-:W-:-:S13]  /*3540*/  ISETP.NE.AND P0, PT, R13, RZ, PT ;  /* 0x000000ff0d00720c */ /* 0x000fda0003f05270 */
[----:B------:R-:W-:Y:S02]  /*3550*/  @!P0 IADD3 R12, PT, PT, R12, 0x1, RZ ;  /* 0x000000010c0c8810 */ /* 0x000fe40007ffe0ff */
[----:B------:R-:W-:Y:S02]  /*3560*/  @!P0 IADD3 R4, PT, PT, R10, 0x1, RZ ;  /* 0x000000010a048810 */ /* 0x000fe40007ffe0ff */
[----:B------:R-:W-:Y:S02]  /*3570*/  ISETP.NE.AND P1, PT, R12, RZ, !P0 ;  /* 0x000000ff0c00720c */ /* 0x000fe40004725270 */
[----:B------:R-:W-:-:S11]  /*3580*/  @!P0 MOV R13, RZ ;  /* 0x000000ff000d8202 */ /* 0x000fd60000000f00 */
[----:B------:R-:W-:-:S04]  /*3590*/  @P1 IADD3 R4, PT, PT, R10, RZ, RZ ;  /* 0x000000ff0a041210 */ /* 0x000fc80007ffe0ff */
[----:B------:R-:W-:-:S07]  /*35a0*/  @!P0 MOV R10, R4 ;  /* 0x00000004000a8202 */ /* 0x000fce0000000f00 */
.L_x_40:
[----:B------:R-:W-:Y:S05]  /*35b0*/  BSYNC.RECONVERGENT B1 ;  /* 0x0000000000017941 */ /* 0x000fea0003800200 */
.L_x_39:
[----:B------:R-:W-:Y:S01]  /*35c0*/  IMAD.WIDE.U32 R6, R12, -0x326172a9, RZ ;  /* 0xcd9e8d570c067825 */ /* 0x000fe200078e00ff */
[----:B------:R-:W-:-:S04]  /*35d0*/  LOP3.LUT R4, R10, UR29, R9, 0x96, !PT ;  /* 0x0000001d0a047c12 */ /* 0x000fc8000f8e9609 */
[----:B------:R-:W-:Y:S01]  /*35e0*/  LOP3.LUT R16, R13, UR28, R7, 0x96, !PT ;  /* 0x0000001c0d107c12 */ /* 0x000fe2000f8e9607 */
[----:B------:R-:W-:-:S04]  /*35f0*/  IMAD.WIDE.U32 R4, R4, -0x326172a9, RZ ;  /* 0xcd9e8d5704047825 */ /* 0x000fc800078e00ff */
        /* <DEDUP_REMOVED lines=35> */
[----:B------:R-:W-:Y:S01]  /*3830*/  HFMA2 R6, -RZ, RZ, 0, 0 ;  /* 0x00000000ff067431 */ /* 0x000fe200000001ff */
[----:B------:R-:W-:Y:S01]  /*3840*/  MOV R5, R26 ;  /* 0x0000001a00057202 */ /* 0x000fe20000000f00 */
[----:B------:R-:W-:-:S07]  /*3850*/  IMAD.MOV.U32 R26, RZ, RZ, R4 ;  /* 0x000000ffff1a7224 */ /* 0x000fce00078e0004 */
.L_x_37:
[----:B------:R-:W-:Y:S05]  /*3860*/  BSYNC.RECONVERGENT B0 ;  /* 0x0000000000007941 */ /* 0x000fea0003800200 */
.L_x_36:
[----:B------:R-:W-:Y:S01]  /*3870*/  I2FP.F32.U32 R4, R5 ;  /* 0x0000000500047245 */ /* 0x000fe20000201000 */
[----:B------:R-:W-:Y:S01]  /*3880*/  HFMA2 R5, -RZ, RZ, 1.875, 0 ;  /* 0x3f800000ff057431 */ /* 0x000fe200000001ff */
[----:B------:R-:W-:Y:S02]  /*3890*/  MOV R19, 0x2f800000 ;  /* 0x2f80000000137802 */ /* 0x000fe40000000f00 */
[----:B------:R-:W-:-:S03]  /*38a0*/  FSETP.GEU.AND P1, PT, R2, 9.9999997473787516356e-05, PT ;  /* 0x38d1b7170200780b */ /* 0x000fc60003f2e000 */
[----:B------:R-:W-:-:S05]  /*38b0*/  FFMA R4, R4, R19, 1.1641532182693481445e-10 ;  /* 0x2f00000004047423 */ /* 0x000fca0000000013 */
[----:B------:R-:W-:-:S13]  /*38c0*/  FSETP.GEU.AND P0, PT, |R4|, 1.175494350822287508e-38, PT ;  /* 0x008000000400780b */ /* 0x000fda0003f0e200 */
[----:B------:R-:W-:-:S04]  /*38d0*/  @!P0 FMUL R4, R4, 16777216 ;  /* 0x4b80000004048820 */ /* 0x000fc80000400000 */
[----:B------:R-:W0:Y:S02]  /*38e0*/  MUFU.LG2 R11, R4 ;  /* 0x00000004000b7308 */ /* 0x000e240000000c00 */
[----:B0-----:R-:W-:-:S04]  /*38f0*/  @!P0 FADD R11, R11, -24 ;  /* 0xc1c000000b0b8421 */ /* 0x001fc80000000000 */
[----:B------:R-:W-:Y:S01]  /*3900*/  FMUL R11, R11, 0.69314718246459960938 ;  /* 0x3f3172180b0b7820 */ /* 0x000fe20000400000 */
[----:B------:R-:W-:Y:S06]  /*3910*/  @!P1 BRA `(.L_x_41) ;  /* 0x0000001000dc9947 */ /* 0x000fec0003800000 */
[----:B------:R-:W-:Y:S01]  /*3920*/  ISETP.NE.AND P0, PT, R6, 0x1, PT ;  /* 0x000000010600780c */ /* 0x000fe20003f05270 */
[----:B------:R-:W-:Y:S01]  /*3930*/  BSSY.RECONVERGENT B0, `(.L_x_42) ;  /* 0x0000044000007945 */ /* 0x000fe20003800200 */
[----:B------:R-:W-:Y:S02]  /*3940*/  MOV R4, 0x2 ;  /* 0x0000000200047802 */ /* 0x000fe40000000f00 */
[----:B------:R-:W-:-:S09]  /*3950*/  MOV R5, R16 ;  /* 0x0000001000057202 */ /* 0x000fd20000000f00 */
[----:B------:R-:W-:Y:S05]  /*3960*/  @!P0 BRA `(.L_x_43) ;  /* 0x0000000400008947 */ /* 0x000fea0003800000 */
[----:B------:R-:W-:-:S13]  /*3970*/  ISETP.NE.AND P0, PT, R6, 0x3, PT ;  /* 0x000000030600780c */ /* 0x000fda0003f05270 */
[----:B------:R-:W-:Y:S05]  /*3980*/  @!P0 BRA `(.L_x_44) ;  /* 0x0000000000188947 */ /* 0x000fea0003800000 */
[----:B------:R-:W-:-:S13]  /*3990*/  ISETP.NE.AND P0, PT, R6, 0x2, PT ;  /* 0x000000020600780c */ /* 0x000fda0003f05270 */
[----:B------:R-:W-:Y:S02]  /*39a0*/  @!P0 MOV R4, 0x3 ;  /* 0x0000000300048802 */ /* 0x000fe40000000f00 */
[----:B------:R-:W-:Y:S02]  /*39b0*/  @!P0 MOV R5, R33 ;  /* 0x0000002100058202 */ /* 0x000fe40000000f00 */
[----:B------:R-:W-:Y:S02]  /*39c0*/  @P0 IADD3 R4, PT, PT, R6, 0x1, RZ ;  /* 0x0000000106040810 */ /* 0x000fe40007ffe0ff */
[----:B------:R-:W-:Y:S01]  /*39d0*/  @P0 MOV R5, R21 ;  /* 0x0000001500050202 */ /* 0x000fe20000000f00 */
[----:B------:R-:W-:Y:S06]  /*39e0*/  BRA `(.L_x_43) ;  /* 0x0000000000e07947 */ /* 0x000fec0003800000 */
.L_x_44:
[----:B------:R-:W-:Y:S01]  /*39f0*/  IADD3 R24, PT, PT, R24, 0x1, RZ ;  /* 0x0000000118187810 */ /* 0x000fe20007ffe0ff */
[----:B------:R-:W-:Y:S03]  /*3a00*/  BSSY.RECONVERGENT B1, `(.L_x_45) ;  /* 0x000000c000017945 */ /* 0x000fe60003800200 */
[C---:B------:R-:W-:Y:S01]  /*3a10*/  ISETP.NE.AND P0, PT, R24.reuse, RZ, PT ;  /* 0x000000ff1800720c */ /* 0x040fe20003f05270 */
[----:B------:R-:W-:-:S12]  /*3a20*/  IMAD.WIDE.U32 R8, R24, -0x2daee0ad, RZ ;  /* 0xd2511f5318087825 */ /* 0x000fd800078e00ff */
[----:B------:R-:W-:Y:S05]  /*3a30*/  @P0 BRA `(.L_x_46) ;  /* 0x0000000000200947 */ /* 0x000fea0003800000 */
[----:B------:R-:W-:-:S05]  /*3a40*/  VIADD R13, R13, 0x1 ;  /* 0x000000010d0d7836 */ /* 0x000fca0000000000 */
[----:B------:R-:W-:-:S13]  /*3a50*/  ISETP.NE.AND P0, PT, R13, RZ, PT ;  /* 0x000000ff0d00720c */ /* 0x000fda0003f05270 */
[----:B------:R-:W-:Y:S02]  /*3a60*/  @!P0 IADD3 R12, PT, PT, R12, 0x1, RZ ;  /* 0x000000010c0c8810 */ /* 0x000fe40007ffe0ff */
[----:B------:R-:W-:Y:S02]  /*3a70*/  @!P0 IADD3 R4, PT, PT, R10, 0x1, RZ ;  /* 0x000000010a048810 */ /* 0x000fe40007ffe0ff */
[----:B------:R-:W-:Y:S02]  /*3a80*/  ISETP.NE.AND P1, PT, R12, RZ, !P0 ;  /* 0x000000ff0c00720c */ /* 0x000fe40004725270 */
[----:B------:R-:W-:-:S11]  /*3a90*/  @!P0 MOV R13, RZ ;  /* 0x000000ff000d8202 */ /* 0x000fd60000000f00 */
[----:B------:R-:W-:-:S04]  /*3aa0*/  @P1 IADD3 R4, PT, PT, R10, RZ, RZ ;  /* 0x000000ff0a041210 */ /* 0x000fc80007ffe0ff */
[----:B------:R-:W-:-:S07]  /*3ab0*/  @!P0 MOV R10, R4 ;  /* 0x00000004000a8202 */ /* 0x000fce0000000f00 */
.L_x_46:
[----:B------:R-:W-:Y:S05]  /*3ac0*/  BSYNC.RECONVERGENT B1 ;  /* 0x0000000000017941 */ /* 0x000fea0003800200 */
.L_x_45:
        /* <DEDUP_REMOVED lines=38> */
[----:B------:R-:W-:Y:S02]  /*3d30*/  LOP3.LUT R33, R6, UR7, R5, 0x96, !PT ;  /* 0x0000000706217c12 */ /* 0x000fe4000f8e9605 */
[----:B------:R-:W-:Y:S02]  /*3d40*/  MOV R5, R26 ;  /* 0x0000001a00057202 */ /* 0x000fe40000000f00 */
[----:B------:R-:W-:Y:S01]  /*3d50*/  MOV R26, R4 ;  /* 0x00000004001a7202 */ /* 0x000fe20000000f00 */
[----:B------:R-:W-:-:S07]  /*3d60*/  HFMA2 R4, -RZ, RZ, 0, 0 ;  /* 0x00000000ff047431 */ /* 0x000fce00000001ff */
.L_x_43:
[----:B------:R-:W-:Y:S05]  /*3d70*/  BSYNC.RECONVERGENT B0 ;  /* 0x0000000000007941 */ /* 0x000fea0003800200 */
.L_x_42:
[----:B------:R-:W-:Y:S01]  /*3d80*/  I2FP.F32.U32 R8, R5 ;  /* 0x0000000500087245 */ /* 0x000fe20000201000 */
[----:B------:R-:W-:Y:S01]  /*3d90*/  HFMA2 R7, -RZ, RZ, 0, 0 ;  /* 0x00000000ff077431 */ /* 0x000fe200000001ff */
[----:B------:R-:W-:Y:S01]  /*3da0*/  BSSY.RECONVERGENT B0, `(.L_x_41) ;  /* 0x00000ee000007945 */ /* 0x000fe20003800200 */
[----:B------:R-:W-:Y:S01]  /*3db0*/  MOV R6, R4 ;  /* 0x0000000400067202 */ /* 0x000fe20000000f00 */
[----:B------:R-:W-:Y:S02]  /*3dc0*/  IMAD.MOV.U32 R5, RZ, RZ, RZ ;  /* 0x000000ffff057224 */ /* 0x000fe400078e00ff */
[----:B------:R-:W-:-:S07]  /*3dd0*/  FFMA R8, R8, R19, 1.1641532182693481445e-10 ;  /* 0x2f00000008087423 */ /* 0x000fce0000000013 */
.L_x_56:
[----:B------:R-:W-:Y:S01]  /*3de0*/  FADD R5, R5, 1 ;  /* 0x3f80000005057421 */ /* 0x000fe20000000000 */
[----:B------:R-:W-:Y:S03]  /*3df0*/  BSSY.RECONVERGENT B1, `(.L_x_47) ;  /* 0x000007a000017945 */ /* 0x000fe60003800200 */
[----:B------:R-:W-:-:S05]  /*3e00*/  FADD R9, R5, 1 ;  /* 0x3f80000005097421 */ /* 0x000fca0000000000 */
[----:B------:R-:W-:-:S13]  /*3e10*/  FSETP.GE.AND P0, PT, |R9|, 3, PT ;  /* 0x404000000900780b */ /* 0x000fda0003f06200 */
[----:B------:R-:W-:Y:S05]  /*3e20*/  @!P0 BRA `(.L_x_48) ;  /* 0x0000000000d08947 */ /* 0x000fea0003800000 */
[----:B------:R-:W-:-:S13]  /*3e30*/  FSETP.GE.AND P0, PT, |R9|, 7.8000001907348632812, PT ;  /* 0x40f9999a0900780b */ /* 0x000fda0003f06200 */
[----:B------:R-:W-:Y:S05]  /*3e40*/  @!P0 BRA `(.L_x_49) ;  /* 0x0000000000948947 */ /* 0x000fea0003800000 */
[----:B------:R-:W-:Y:S01]  /*3e50*/  FADD R17, |R9|, -RZ ;  /* 0x800000ff09117221 */ /* 0x000fe20000000200 */
[----:B------:R-:W-:-:S04]  /*3e60*/  MOV R20, 0x3e055027 ;  /* 0x3e05502700147802 */ /* 0x000fc80000000f00 */
[C---:B------:R-:W-:Y:S02]  /*3e70*/  IADD3 R4, PT, PT, R17.reuse, -0x3f2aaaab, RZ ;  /* 0xc0d5555511047810 */ /* 0x040fe40007ffe0ff */
[----:B------:R-:W-:Y:S02]  /*3e80*/  ISETP.GT.U32.AND P0, PT, R17, 0x7f7fffff, PT ;  /* 0x7f7fffff1100780c */ /* 0x000fe40003f04070 */
[----:B------:R-:W-:-:S04]  /*3e90*/  LOP3.LUT R4, R4, 0xff800000, RZ, 0xc0, !PT ;  /* 0xff80000004047812 */ /* 0x000fc800078ec0ff */
[-C--:B------:R-:W-:Y:S01]  /*3ea0*/  IADD3 R19, PT, PT, R17, -R4.reuse, RZ ;  /* 0x8000000411137210 */ /* 0x080fe20007ffe0ff */
[----:B------:R-:W-:Y:S01]  /*3eb0*/  HFMA2 R17, -RZ, RZ, 0.78662109375, -1877 ;  /* 0x3a4be755ff117431 */ /* 0x000fe200000001ff */
[----:B------:R-:W-:-:S03]  /*3ec0*/  I2FP.F32.S32 R4, R4 ;  /* 0x0000000400047245 */ /* 0x000fc60000201400 */
[----:B------:R-:W-:Y:S02]  /*3ed0*/  FADD R19, R19, -1 ;  /* 0xbf80000013137421 */ /* 0x000fe40000000000 */
[----:B------:R-:W-:Y:S02]  /*3ee0*/  FFMA R4, R4, 1.1920928955078125e-07, RZ ;  /* 0x3400000004047823 */ /* 0x000fe400000000ff */
[----:B------:R-:W-:-:S04]  /*3ef0*/  FFMA R20, R19, -R20, 0.14084610342979431152 ;  /* 0x3e1039f613147423 */ /* 0x000fc80000000814 */
[----:B------:R-:W-:-:S04]  /*3f00*/  FFMA R20, R19, R20, -0.12148627638816833496 ;  /* 0xbdf8cdcc13147423 */ /* 0x000fc80000000014 */
[----:B------:R-:W-:-:S04]  /*3f10*/  FFMA R20, R19, R20, 0.13980610668659210205 ;  /* 0x3e0f295513147423 */ /* 0x000fc80000000014 */
[----:B------:R-:W-:-:S04]  /*3f20*/  FFMA R20, R19, R20, -0.16684235632419586182 ;  /* 0xbe2ad8b913147423 */ /* 0x000fc80000000014 */
[----:B------:R-:W-:-:S04]  /*3f30*/  FFMA R20, R19, R20, 0.20012299716472625732 ;  /* 0x3e4ced0b13147423 */ /* 0x000fc80000000014 */
[----:B------:R-:W-:-:S04]  /*3f40*/  FFMA R20, R19, R20, -0.24999669194221496582 ;  /* 0xbe7fff2213147423 */ /* 0x000fc80000000014 */
[C---:B------:R-:W-:Y:S02]  /*3f50*/  FFMA R22, R19.reuse, R20, 0.33333182334899902344 ;  /* 0x3eaaaa7813167423 */ /* 0x040fe40000000014 */
[----:B------:R-:W0:Y:S02]  /*3f60*/  MUFU.RCP R20, |R9| ;  /* 0x4000000900147308 */ /* 0x000e240000001000 */
[----:B------:R-:W-:-:S04]  /*3f70*/  FFMA R22, R19, R22, -0.5 ;  /* 0xbf00000013167423 */ /* 0x000fc80000000016 */
[----:B------:R-:W-:-:S04]  /*3f80*/  FMUL R22, R19, R22 ;  /* 0x0000001613167220 */ /* 0x000fc80000400000 */
[----:B------:R-:W-:Y:S01]  /*3f90*/  FFMA R19, R19, R22, R19 ;  /* 0x0000001613137223 */ /* 0x000fe20000000013 */
[----:B------:R-:W-:-:S03]  /*3fa0*/  MOV R22, 0x7f800000 ;  /* 0x7f80000000167802 */ /* 0x000fc60000000f00 */
[----:B------:R-:W-:Y:S02]  /*3fb0*/  FFMA R19, R4, 0.69314718246459960938, R19 ;  /* 0x3f31721804137823 */ /* 0x000fe40000000013 */
[C---:B------:R-:W-:Y:S01]  /*3fc0*/  @P0 FFMA R19, |R9|.reuse, R22, +INF ;  /* 0x7f80000009130423 */ /* 0x040fe20000000216 */
[----:B0-----:R-:W-:Y:S01]  /*3fd0*/  FMUL R4, R20, R20 ;  /* 0x0000001414047220 */ /* 0x001fe20000400000 */
[----:B------:R-:W-:Y:S02]  /*3fe0*/  FSETP.NEU.AND P0, PT, |R9|, +INF , PT ;  /* 0x7f8000000900780b */ /* 0x000fe40003f0d200 */
[----:B------:R-:W-:Y:S01]  /*3ff0*/  FMUL R19, R19, 0.5 ;  /* 0x3f00000013137820 */ /* 0x000fe20000400000 */
[----:B------:R-:W-:-:S04]  /*4000*/  FFMA R17, R4, R17, -0.0027776553761214017868 ;  /* 0xbb36095304117423 */ /* 0x000fc80000000011 */
[----:B------:R-:W-:Y:S01]  /*4010*/  FFMA R17, R4, R17, 0.083333276212215423584 ;  /* 0x3daaaaa304117423 */ /* 0x000fe20000000011 */
[----:B------:R-:W-:-:S03]  /*4020*/  FADD R4, |R9|, -0.5 ;  /* 0xbf00000009047421 */ /* 0x000fc60000000200 */
[----:B------:R-:W-:Y:S01]  /*4030*/  FFMA R17, R20, R17, 0.91893851757049560547 ;  /* 0x3f6b3f8e14117423 */ /* 0x000fe20000000011 */
[----:B------:R-:W-:-:S04]  /*4040*/  FMUL R4, R19, R4 ;  /* 0x0000000413047220 */ /* 0x000fc80000400000 */
[--C-:B------:R-:W-:Y:S01]  /*4050*/  FADD R17, R17, R4.reuse ;  /* 0x0000000411117221 */ /* 0x100fe20000000000 */
[----:B------:R-:W-:-:S04]  /*4060*/  FADD R4, -|R9|, R4 ;  /* 0x0000000409047221 */ /* 0x000fc80000000300 */
[----:B------:R-:W-:-:S05]  /*4070*/  FADD R4, R4, R17 ;  /* 0x0000001104047221 */ /* 0x000fca0000000000 */
[----:B------:R-:W-:Y:S01]  /*4080*/  FSEL R19, R4, +INF , P0 ;  /* 0x7f80000004137808 */ /* 0x000fe20000000000 */
[----:B------:R-:W-:Y:S06]  /*4090*/  BRA `(.L_x_50) ;  /* 0x00000004003c7947 */ /* 0x000fec0003800000 */
.L_x_49:
        /* <DEDUP_REMOVED lines=13> */
.L_x_48:
        /* <DEDUP_REMOVED lines=15> */
.L_x_51:
        /* <DEDUP_REMOVED lines=16> */
.L_x_52:
[----:B------:R-:W-:Y:S01]  /*4360*/  MOV R4, 0x3b6b1c86 ;  /* 0x3b6b1c8600047802 */ /* 0x000fe20000000f00 */
[----:B------:R-:W-:-:S04]  /*4370*/  HFMA2 R20, -RZ, RZ, 1.5048828125, 33.21875 ;  /* 0x3e055027ff147431 */ /* 0x000fc800000001ff */
        /* <DEDUP_REMOVED lines=12> */
[----:B------:R-:W-:-:S05]  /*4440*/  LOP3.LUT R19, R19, 0xff800000, RZ, 0xc0, !PT ;  /* 0xff80000013137812 */ /* 0x000fca00078ec0ff */
[----:B------:R-:W-:-:S04]  /*4450*/  IMAD.IADD R17, R4, 0x1, -R19 ;  /* 0x0000000104117824 */ /* 0x000fc800078e0a13 */
        /* <DEDUP_REMOVED lines=10> */
[----:B------:R-:W-:Y:S01]  /*4500*/  FSEL R19, RZ, -23, P0 ;  /* 0xc1b80000ff137808 */ /* 0x000fe20000000000 */
[----:B------:R-:W-:Y:S01]  /*4510*/  FMUL R22, R17, R22 ;  /* 0x0000001611167220 */ /* 0x000fe20000400000 */
[----:B------:R-:W-:-:S03]  /*4520*/  ISETP.GT.U32.AND P0, PT, R4, 0x7f7fffff, PT ;  /* 0x7f7fffff0400780c */ /* 0x000fc60003f04070 */
[----:B------:R-:W-:Y:S01]  /*4530*/  FFMA R22, R17, R22, R17 ;  /* 0x0000001611167223 */ /* 0x000fe20000000011 */
[----:B------:R-:W-:Y:S01]  /*4540*/  FFMA R19, R20, 1.1920928955078125e-07, R19 ;  /* 0x3400000014137823 */ /* 0x000fe20000000013 */
[----:B------:R-:W-:-:S03]  /*4550*/  MOV R17, 0x7f800000 ;  /* 0x7f80000000117802 */ /* 0x000fc60000000f00 */
[----:B------:R-:W-:-:S05]  /*4560*/  FFMA R19, R19, 0.69314718246459960938, R22 ;  /* 0x3f31721813137823 */ /* 0x000fca0000000016 */
[----:B------:R-:W-:-:S05]  /*4570*/  @P0 FFMA R19, R4, R17, +INF ;  /* 0x7f80000004130423 */ /* 0x000fca0000000011 */
[----:B------:R-:W-:-:S07]  /*4580*/  FSEL R19, -R19, +INF , P1 ;  /* 0x7f80000013137808 */ /* 0x000fce0000800100 */
.L_x_50:
[----:B------:R-:W-:Y:S05]  /*4590*/  BSYNC.RECONVERGENT B1 ;  /* 0x0000000000017941 */ /* 0x000fea0003800200 */
.L_x_47:
[----:B------:R-:W-:Y:S01]  /*45a0*/  FSETP.GE.AND P0, PT, R9, RZ, PT ;  /* 0x000000ff0900720b */ /* 0x000fe20003f06000 */
[----:B------:R-:W-:Y:S01]  /*45b0*/  BSSY.RECONVERGENT B1, `(.L_x_53) ;  /* 0x0000057000017945 */ /* 0x000fe20003800200 */
[----:B------:R-:W-:-:S11]  /*45c0*/  MOV R17, R19 ;  /* 0x0000001300117202 */ /* 0x000fd60000000f00 */
[----:B------:R-:W-:Y:S05]  /*45d0*/  @P0 BRA `(.L_x_54) ;  /* 0x0000000400500947 */ /* 0x000fea0003800000 */
[----:B------:R-:W0:Y:S01]  /*45e0*/  FRND.FLOOR R4, |R9| ;  /* 0x4000000900047307 */ /* 0x000e220000205000 */
[----:B------:R-:W-:Y:S02]  /*45f0*/  MOV R17, 0x7f800000 ;  /* 0x7f80000000117802 */ /* 0x000fe40000000f00 */
[----:B0-----:R-:W-:-:S13]  /*4600*/  FSETP.NEU.AND P0, PT, |R9|, R4, PT ;  /* 0x000000040900720b */ /* 0x001fda0003f0d200 */
        /* <DEDUP_REMOVED lines=11> */
[----:B------:R-:W-:-:S05]  /*46c0*/  IADD3 R9, PT, PT, R4, -R19, RZ ;  /* 0x8000001304097210 */ /* 0x000fca0007ffe0ff */
        /* <DEDUP_REMOVED lines=13> */
[----:B------:R-:W-:Y:S01]  /*47a0*/  FFMA R19, R20, 1.1920928955078125e-07, R19 ;  /* 0x3400000014137823 */ /* 0x000fe20000000013 */
[----:B------:R-:W-:-:S04]  /*47b0*/  FFMA R22, R9, R22, R9 ;  /* 0x0000001609167223 */ /* 0x000fc80000000009 */
[----:B------:R-:W-:-:S05]  /*47c0*/  FFMA R19, R19, 0.69314718246459960938, R22 ;  /* 0x3f31721813137823 */ /* 0x000fca0000000016 */
[----:B------:R-:W-:-:S05]  /*47d0*/  @P0 FFMA R19, R4, R17, +INF ;  /* 0x7f80000004130423 */ /* 0x000fca0000000011 */
[----:B------:R-:W-:Y:S01]  /*47e0*/  FSEL R17, -R19, +INF , P1 ;  /* 0x7f80000013117808 */ /* 0x000fe20000800100 */
[----:B------:R-:W-:Y:S06]  /*47f0*/  BRA `(.L_x_54) ;  /* 0x0000000000c87947 */ /* 0x000fec0003800000 */
.L_x_55:
[--C-:B------:R-:W-:Y:S01]  /*4800*/  FADD R22, |R9|, |R9|.reuse ;  /* 0x4000000909167221 */ /* 0x100fe20000000200 */
[----:B------:R-:W-:Y:S01]  /*4810*/  MOV R34, 0x37cbac00 ;  /* 0x37cbac0000227802 */ /* 0x000fe20000000f00 */
[----:B------:R-:W-:Y:S02]  /*4820*/  HFMA2 R36, -RZ, RZ, 1.291015625, -0.052581787109375 ;  /* 0x3d2aaabbff247431 */ /* 0x000fe400000001ff */
[----:B------:R-:W0:Y:S08]  /*4830*/  FRND R20, R22 ;  /* 0x0000001600147307 */ /* 0x000e300000201000 */
[----:B------:R1:W2:Y:S01]  /*4840*/  F2I.NTZ R4, R22 ;  /* 0x0000001600047305 */ /* 0x0002a20000203100 */
[----:B0-----:R-:W-:Y:S01]  /*4850*/  FFMA R20, R20, -0.5, |R9| ;  /* 0xbf00000014147823 */ /* 0x001fe20000000409 */
[----:B-1----:R-:W-:-:S03]  /*4860*/  MOV R22, 0x3effffff ;  /* 0x3effffff00167802 */ /* 0x002fc60000000f00 */
[----:B------:R-:W-:Y:S01]  /*4870*/  FMUL R20, R20, 3.1415927410125732422 ;  /* 0x40490fdb14147820 */ /* 0x000fe20000400000 */
[C---:B--2---:R-:W-:Y:S02]  /*4880*/  LOP3.LUT R23, R4.reuse, 0x1, RZ, 0xc0, !PT ;  /* 0x0000000104177812 */ /* 0x044fe400078ec0ff */
[----:B------:R-:W-:Y:S02]  /*4890*/  LOP3.LUT P1, RZ, R4, 0x2, RZ, 0xc0, !PT ;  /* 0x0000000204ff7812 */ /* 0x000fe4000782c0ff */
[----:B------:R-:W-:Y:S01]  /*48a0*/  ISETP.NE.U32.AND P0, PT, R23, 0x1, PT ;  /* 0x000000011700780c */ /* 0x000fe20003f05070 */
[----:B------:R-:W-:-:S03]  /*48b0*/  FMUL R23, R20, R20 ;  /* 0x0000001414177220 */ /* 0x000fc60000400000 */
[----:B------:R-:W-:Y:S01]  /*48c0*/  FSEL R36, R36, 0.0083327032625675201416, !P0 ;  /* 0x3c0885e424247808 */ /* 0x000fe20004000000 */
[----:B------:R-:W-:Y:S01]  /*48d0*/  FFMA R34, R23, R34, -0.0013887860113754868507 ;  /* 0xbab607ed17227423 */ /* 0x000fe20000000022 */
[----:B------:R-:W-:Y:S02]  /*48e0*/  FSEL R22, -R22, -0.16666662693023681641, !P0 ;  /* 0xbe2aaaa816167808 */ /* 0x000fe40004000100 */
[----:B------:R-:W-:Y:S01]  /*48f0*/  FSEL R4, R20, 1, P0 ;  /* 0x3f80000014047808 */ /* 0x000fe20000000000 */
[----:B------:R-:W-:Y:S01]  /*4900*/  HFMA2 R20, -RZ, RZ, 1.5048828125, 33.21875 ;  /* 0x3e055027ff147431 */ /* 0x000fe200000001ff */
[----:B------:R-:W-:-:S05]  /*4910*/  FSEL R34, R34, -0.00019574658654164522886, !P0 ;  /* 0xb94d415322227808 */ /* 0x000fca0004000000 */
[----:B------:R-:W-:-:S04]  /*4920*/  FFMA R34, R23, R34, R36 ;  /* 0x0000002217227223 */ /* 0x000fc80000000024 */
[C---:B------:R-:W-:Y:S01]  /*4930*/  FFMA R22, R23.reuse, R34, R22 ;  /* 0x0000002217167223 */ /* 0x040fe20000000016 */
[----:B------:R-:W-:-:S04]  /*4940*/  FFMA R23, R23, R4, RZ ;  /* 0x0000000417177223 */ /* 0x000fc800000000ff */
[----:B------:R-:W-:-:S04]  /*4950*/  FFMA R4, R23, R22, R4 ;  /* 0x0000001617047223 */ /* 0x000fc80000000004 */
[----:B------:R-:W-:-:S04]  /*4960*/  @P1 FADD R4, RZ, -R4 ;  /* 0x80000004ff041221 */ /* 0x000fc80000000000 */
[----:B------:R-:W-:-:S05]  /*4970*/  FMUL R4, |R9|, |R4| ;  /* 0x4000000409047220 */ /* 0x000fca0000400200 */
[----:B------:R-:W-:-:S13]  /*4980*/  FSETP.GEU.AND P1, PT, R4, 1.175494350822287508e-38, PT ;  /* 0x008000000400780b */ /* 0x000fda0003f2e000 */
[----:B------:R-:W-:-:S04]  /*4990*/  @!P1 FMUL R4, R4, 8388608 ;  /* 0x4b00000004049820 */ /* 0x000fc80000400000 */
[C---:B------:R-:W-:Y:S01]  /*49a0*/  VIADD R23, R4.reuse, 0xc0d55555 ;  /* 0xc0d5555504177836 */ /* 0x040fe20000000000 */
[----:B------:R-:W-:-:S04]  /*49b0*/  ISETP.GT.U32.AND P0, PT, R4, 0x7f7fffff, PT ;  /* 0x7f7fffff0400780c */ /* 0x000fc80003f04070 */
[----:B------:R-:W-:-:S04]  /*49c0*/  LOP3.LUT R23, R23, 0xff800000, RZ, 0xc0, !PT ;  /* 0xff80000017177812 */ /* 0x000fc800078ec0ff */
[-C--:B------:R-:W-:Y:S02]  /*49d0*/  IADD3 R9, PT, PT, R4, -R23.reuse, RZ ;  /* 0x8000001704097210 */ /* 0x080fe40007ffe0ff */
[----:B------:R-:W-:-:S03]  /*49e0*/  I2FP.F32.S32 R23, R23 ;  /* 0x0000001700177245 */ /* 0x000fc60000201400 */
        /* <DEDUP_REMOVED lines=8> */
[----:B------:R-:W-:-:S04]  /*4a70*/  FFMA R20, R9, R20, -0.5 ;  /* 0xbf00000009147423 */ /* 0x000fc80000000014 */
[----:B------:R-:W-:Y:S01]  /*4a80*/  FMUL R22, R9, R20 ;  /* 0x0000001409167220 */ /* 0x000fe20000400000 */
[----:B------:R-:W-:-:S03]  /*4a90*/  FSEL R20, RZ, -23, P1 ;  /* 0xc1b80000ff147808 */ /* 0x000fc60000800000 */
[----:B------:R-:W-:Y:S02]  /*4aa0*/  FFMA R9, R9, R22, R9 ;  /* 0x0000001609097223 */ /* 0x000fe40000000009 */
[----:B------:R-:W-:-:S04]  /*4ab0*/  FFMA R20, R23, 1.1920928955078125e-07, R20 ;  /* 0x3400000017147823 */ /* 0x000fc80000000014 */
[----:B------:R-:W-:Y:S01]  /*4ac0*/  FFMA R9, R20, 0.69314718246459960938, R9 ;  /* 0x3f31721814097823 */ /* 0x000fe20000000009 */
[C---:B------:R-:W-:Y:S01]  /*4ad0*/  @P0 FFMA R9, R4.reuse, R17, +INF ;  /* 0x7f80000004090423 */ /* 0x040fe20000000011 */
[----:B------:R-:W-:-:S03]  /*4ae0*/  FSETP.NEU.AND P0, PT, R4, RZ, PT ;  /* 0x000000ff0400720b */ /* 0x000fc60003f0d000 */
[----:B------:R-:W-:-:S05]  /*4af0*/  FADD R9, -R9, 1.1447298526763916016 ;  /* 0x3f92868209097421 */ /* 0x000fca0000000100 */
[----:B------:R-:W-:-:S05]  /*4b00*/  FSEL R4, R9, +INF , P0 ;  /* 0x7f80000009047808 */ /* 0x000fca0000000000 */
[----:B------:R-:W-:-:S07]  /*4b10*/  FADD R17, R4, -R19 ;  /* 0x8000001304117221 */ /* 0x000fce0000000000 */
.L_x_54:
[----:B------:R-:W-:Y:S05]  /*4b20*/  BSYNC.RECONVERGENT B1 ;  /* 0x0000000000017941 */ /* 0x000fea0003800200 */
.L_x_53:
        /* <DEDUP_REMOVED lines=21> */
[----:B------:R-:W-:Y:S05]  /*4c80*/  BSYNC.RECONVERGENT B0 ;  /* 0x0000000000007941 */ /* 0x000fea0003800200 */
.L_x_41:
[----:B------:R-:W0:Y:S01]  /*4c90*/  F2I.TRUNC.NTZ R5, R5 ;  /* 0x0000000500057305 */ /* 0x000e22000020f100 */
[----:B------:R-:W-:Y:S01]  /*4ca0*/  BSSY.RECONVERGENT B2, `(.L_x_57) ;  /* 0x00000d8000027945 */ /* 0x000fe20003800200 */
[----:B------:R-:W-:Y:S02]  /*4cb0*/  MOV R9, RZ ;  /* 0x000000ff00097202 */ /* 0x000fe40000000f00 */
[----:B0-----:R-:W-:-:S13]  /*4cc0*/  ISETP.GE.AND P0, PT, R5, 0x1, PT ;  /* 0x000000010500780c */ /* 0x001fda0003f06270 */
[----:B------:R-:W-:Y:S05]  /*4cd0*/  @!P0 BRA `(.L_x_58) ;  /* 0x0000000c00508947 */ /* 0x000fea0003800000 */
[----:B------:R-:W-:Y:S01]  /*4ce0*/  HFMA2 R9, -RZ, RZ, 0, 0 ;  /* 0x00000000ff097431 */ /* 0x000fe200000001ff */
[----:B------:R-:W-:Y:S02]  /*4cf0*/  IADD3 R8, PT, PT, -R5, RZ, RZ ;  /* 0x000000ff05087210 */ /* 0x000fe40007ffe1ff */
[----:B------:R-:W-:-:S07]  /*4d00*/  MOV R17, R6 ;  /* 0x0000000600117202 */ /* 0x000fce0000000f00 */
.L_x_72:
[----:B------:R-:W-:Y:S01]  /*4d10*/  ISETP.NE.AND P1, PT, R18, 0x1, PT ;  /* 0x000000011200780c */ /* 0x000fe20003f25270 */
[----:B------:R-:W-:Y:S01]  /*4d20*/  BSSY.RECONVERGENT B1, `(.L_x_59) ;  /* 0x00000cc000017945 */ /* 0x000fe20003800200 */
[----:B------:R-:W-:Y:S02]  /*4d30*/  IADD3 R8, PT, PT, R8, 0x1, RZ ;  /* 0x0000000108087810 */ /* 0x000fe40007ffe0ff */
[----:B------:R-:W-:Y:S02]  /*4d40*/  MOV R6, R17 ;  /* 0x0000001100067202 */ /* 0x000fe40000000f00 */
[----:B------:R-:W-:Y:S02]  /*4d50*/  ISETP.NE.AND P0, PT, R8, RZ, PT ;  /* 0x000000ff0800720c */ /* 0x000fe40003f05270 */
[----:B------:R-:W-:Y:S02]  /*4d60*/  MOV R4, R3 ;  /* 0x0000000300047202 */ /* 0x000fe40000000f00 */
[----:B------:R-:W-:-:S03]  /*4d70*/  MOV R18, RZ ;  /* 0x000000ff00127202 */ /* 0x000fc60000000f00 */
[----:B------:R-:W-:Y:S06]  /*4d80*/  @!P1 BRA `(.L_x_60) ;  /* 0x0000000c00149947 */ /* 0x000fec0003800000 */
[----:B------:R-:W-:Y:S01]  /*4d90*/  ISETP.NE.AND P1, PT, R17, 0x1, PT ;  /* 0x000000011100780c */ /* 0x000fe20003f25270 */
[----:B------:R-:W-:Y:S01]  /*4da0*/  BSSY.RECONVERGENT B0, `(.L_x_61) ;  /* 0x000008d000007945 */ /* 0x000fe20003800200 */
[----:B------:R-:W-:Y:S01]  /*4db0*/  IMAD.MOV.U32 R6, RZ, RZ, 0x3 ;  /* 0x00000003ff067424 */ /* 0x000fe200078e00ff */
[----:B------:R-:W-:Y:S02]  /*4dc0*/  MOV R7, R33 ;  /* 0x0000002100077202 */ /* 0x000fe40000000f00 */
[----:B------:R-:W-:-:S08]  /*4dd0*/  MOV R3, R16 ;  /* 0x0000001000037202 */ /* 0x000fd00000000f00 */
[----:B------:R-:W-:Y:S05]  /*4de0*/  @!P1 BRA `(.L_x_62) ;  /* 0x0000000800209947 */ /* 0x000fea0003800000 */
[----:B------:R-:W-:Y:S02]  /*4df0*/  ISETP.NE.AND P1, PT, R17, 0x2, PT ;  /* 0x000000021100780c */ /* 0x000fe40003f25270 */
[----:B------:R-:W-:Y:S02]  /*4e00*/  MOV R3, UR29 ;  /* 0x0000001d00037c02 */ /* 0x000fe40008000f00 */
[----:B------:R-:W-:Y:S02]  /*4e10*/  MOV R7, UR28 ;  /* 0x0000001c00077c02 */ /* 0x000fe40008000f00 */
[----:B------:R-:W-:Y:S01]  /*4e20*/  MOV R6, UR28 ;  /* 0x0000001c00067c02 */ /* 0x000fe20008000f00 */
[----:B------:R-:W-:Y:S01]  /*4e30*/  VIADD R3, R3, 0x76cf5d0a ;  /* 0x76cf5d0a03037836 */ /* 0x000fe20000000000 */
[----:B------:R-:W-:Y:S02]  /*4e40*/  MOV R5, UR29 ;  /* 0x0000001d00057c02 */ /* 0x000fe40008000f00 */
[----:B------:R-:W-:-:S02]  /*4e50*/  MOV R4, UR29 ;  /* 0x0000001d00047c02 */ /* 0x000fc40008000f00 */
[----:B------:R-:W-:Y:S02]  /*4e60*/  IADD3 R7, PT, PT, R7, -0x700cb87f, RZ ;  /* 0x8ff3478107077810 */ /* 0x000fe40007ffe0ff */
[----:B------:R-:W-:Y:S02]  /*4e70*/  IADD3 R6, PT, PT, R6, -0x61c88647, RZ ;  /* 0x9e3779b906067810 */ /* 0x000fe40007ffe0ff */
[----:B------:R-:W-:Y:S02]  /*4e80*/  IADD3 R5, PT, PT, R5, -0x695add53, RZ ;  /* 0x96a522ad05057810 */ /* 0x000fe40007ffe0ff */
[----:B------:R-:W-:Y:S01]  /*4e90*/  IADD3 R4, PT, PT, R4, -0x4498517b, RZ ;  /* 0xbb67ae8504047810 */ /* 0x000fe20007ffe0ff */
[----:B------:R-:W-:Y:S06]  /*4ea0*/  @!P1 BRA `(.L_x_63) ;  /* 0x0000000400089947 */ /* 0x000fec0003800000 */
[----:B------:R-:W-:-:S13]  /*4eb0*/  ISETP.NE.AND P1, PT, R17, 0x3, PT ;  /* 0x000000031100780c */ /* 0x000fda0003f25270 */
[----:B------:R-:W-:Y:S05]  /*4ec0*/  @P1 BRA `(.L_x_64) ;  /* 0x0000000000ec1947 */ /* 0x000fea0003800000 */
        /* <DEDUP_REMOVED lines=13> */
.L_x_66:
[----:B------:R-:W-:Y:S05]  /*4fa0*/  BSYNC.RECONVERGENT B3 ;  /* 0x0000000000037941 */ /* 0x000fea0003800200 */
.L_x_65:
[----:B------:R-:W-:Y:S01]  /*4fb0*/  IMAD.WIDE.U32 R18, R12, -0x326172a9, RZ ;  /* 0xcd9e8d570c127825 */ /* 0x000fe200078e00ff */
[----:B------:R-:W-:-:S04]  /*4fc0*/  LOP3.LUT R20, R10, UR29, R17, 0x96, !PT ;  /* 0x0000001d0a147c12 */ /* 0x000fc8000f8e9611 */
[----:B------:R-:W-:Y:S01]  /*4fd0*/  LOP3.LUT R22, R13, UR28, R19, 0x96, !PT ;  /* 0x0000001c0d167c12 */ /* 0x000fe2000f8e9613 */
[----:B------:R-:W-:-:S04]  /*4fe0*/  IMAD.WIDE.U32 R20, R20, -0x326172a9, RZ ;  /* 0xcd9e8d5714147825 */ /* 0x000fc800078e00ff */
[----:B------:R-:W-:Y:S01]  /*4ff0*/  IMAD.WIDE.U32 R22, R22, -0x2daee0ad, RZ ;  /* 0xd2511f5316167825 */ /* 0x000fe200078e00ff */
[----:B------:R-:W-:-:S03]  /*5000*/  LOP3.LUT R18, R6, R18, R21, 0x96, !PT ;  /* 0x0000001206127212 */ /* 0x000fc600078e9615 */
[----:B------:R-:W-:Y:S01]  /*5010*/  HFMA2 R6, -RZ, RZ, 0, 5.9604644775390625e-08 ;  /* 0x00000001ff067431 */ /* 0x000fe200000001ff */
[----:B------:R-:W-:Y:S01]  /*5020*/  LOP3.LUT R16, R4, R16, R23, 0x96, !PT ;  /* 0x0000001004107212 */ /* 0x000fe200078e9617 */
[----:B------:R-:W-:-:S04]  /*5030*/  IMAD.WIDE.U32 R18, R18, -0x2daee0ad, RZ ;  /* 0xd2511f5312127825 */ /* 0x000fc800078e00ff */
[----:B------:R-:W-:Y:S01]  /*5040*/  IMAD.WIDE.U32 R16, R16, -0x326172a9, RZ ;  /* 0xcd9e8d5710107825 */ /* 0x000fe200078e00ff */
[----:B------:R-:W-:Y:S02]  /*5050*/  LOP3.LUT R21, R3, R22, R19, 0x96, !PT ;  /* 0x0000001603157212 */ /* 0x000fe400078e9613 */
[----:B------:R-:W-:Y:S02]  /*5060*/  MOV R3, R26 ;  /* 0x0000001a00037202 */ /* 0x000fe40000000f00 */
        /* <DEDUP_REMOVED lines=27> */
[----:B------:R-:W-:Y:S02]  /*5220*/  LOP3.LUT R7, R7, R16, R23, 0x96, !PT ;  /* 0x0000001007077212 */ /* 0x000fe400078e9617 */
[----:B------:R-:W-:Y:S02]  /*5230*/  MOV R16, R22 ;  /* 0x0000001600107202 */ /* 0x000fe40000000f00 */
[----:B------:R-:W-:Y:S01]  /*5240*/  LOP3.LUT R33, R5, R18, R21, 0x96, !PT ;  /* 0x0000001205217212 */ /* 0x000fe200078e9615 */
[----:B------:R-:W-:Y:S01]  /*5250*/  IMAD.MOV.U32 R21, RZ, RZ, R7 ;  /* 0x000000ffff157224 */ /* 0x000fe200078e0007 */
[----:B------:R-:W-:Y:S01]  /*5260*/  MOV R26, R20 ;  /* 0x00000014001a7202 */ /* 0x000fe20000000f00 */
[----:B------:R-:W-:Y:S06]  /*5270*/  BRA `(.L_x_62) ;  /* 0x0000000000fc7947 */ /* 0x000fec0003800000 */
.L_x_64:
[C---:B------:R-:W-:Y:S02]  /*5280*/  ISETP.NE.AND P1, PT, R17.reuse, RZ, PT ;  /* 0x000000ff1100720c */ /* 0x040fe40003f25270 */
[----:B------:R-:W-:Y:S02]  /*5290*/  IADD3 R6, PT, PT, R17, 0x2, RZ ;  /* 0x0000000211067810 */ /* 0x000fe40007ffe0ff */
[-C--:B------:R-:W-:Y:S02]  /*52a0*/  MOV R3, R21.reuse ;  /* 0x0000001500037202 */ /* 0x080fe40000000f00 */
[----:B------:R-:W-:Y:S01]  /*52b0*/  SEL R7, R16, R21, !P1 ;  /* 0x0000001510077207 */ /* 0x000fe20004800000 */
[----:B------:R-:W-:Y:S06]  /*52c0*/  BRA `(.L_x_62) ;  /* 0x0000000000e87947 */ /* 0x000fec0003800000 */
.L_x_63:
        /* <DEDUP_REMOVED lines=13> */
.L_x_68:
[----:B------:R-:W-:Y:S05]  /*53a0*/  BSYNC.RECONVERGENT B3 ;  /* 0x0000000000037941 */ /* 0x000fea0003800200 */
.L_x_67:
[----:B------:R-:W-:Y:S01]  /*53b0*/  LOP3.LUT R18, R10, UR29, R21, 0x96, !PT ;  /* 0x0000001d0a127c12 */ /* 0x000fe2000f8e9615 */
[----:B------:R-:W-:-:S04]  /*53c0*/  IMAD.WIDE.U32 R16, R12, -0x326172a9, RZ ;  /* 0xcd9e8d570c107825 */ /* 0x000fc800078e00ff */
[----:B------:R-:W-:Y:S01]  /*53d0*/  IMAD.WIDE.U32 R18, R18, -0x326172a9, RZ ;  /* 0xcd9e8d5712127825 */ /* 0x000fe200078e00ff */
[----:B------:R-:W-:-:S04]  /*53e0*/  LOP3.LUT R17, R13, UR28, R17, 0x96, !PT ;  /* 0x0000001c0d117c12 */ /* 0x000fc8000f8e9611 */
[----:B------:R-:W-:Y:S01]  /*53f0*/  LOP3.LUT R22, R6, R16, R19, 0x96, !PT ;  /* 0x0000001006167212 */ /* 0x000fe200078e9613 */
[----:B------:R-:W-:-:S04]  /*5400*/  IMAD.WIDE.U32 R16, R17, -0x2daee0ad, RZ ;  /* 0xd2511f5311107825 */ /* 0x000fc800078e00ff */
[----:B------:R-:W-:Y:S02]  /*5410*/  HFMA2 R6, -RZ, RZ, 0, 0 ;  /* 0x00000000ff067431 */ /* 0x000fe400000001ff */
[----:B------:R-:W-:Y:S01]  /*5420*/  IMAD.WIDE.U32 R22, R22, -0x2daee0ad, RZ ;  /* 0xd2511f5316167825 */ /* 0x000fe200078e00ff */
[----:B------:R-:W-:-:S04]  /*5430*/  LOP3.LUT R20, R4, R20, R17, 0x96, !PT ;  /* 0x0000001404147212 */ /* 0x000fc800078e9611 */
[----:B------:R-:W-:Y:S01]  /*5440*/  LOP3.LUT R16, R3, R16, R23, 0x96, !PT ;  /* 0x0000001003107212 */ /* 0x000fe200078e9617 */
[----:B------:R-:W-:-:S04]  /*5450*/  IMAD.WIDE.U32 R20, R20, -0x326172a9, RZ ;  /* 0xcd9e8d5714147825 */ /* 0x000fc800078e00ff */
[----:B------:R-:W-:Y:S01]  /*5460*/  IMAD.WIDE.U32 R16, R16, -0x326172a9, RZ ;  /* 0xcd9e8d5710107825 */ /* 0x000fe200078e00ff */
[----:B------:R-:W-:-:S03]  /*5470*/  LOP3.LUT R18, R18, UR10, R21, 0x96, !PT ;  /* 0x0000000a12127c12 */ /* 0x000fc6000f8e9615 */
[----:B------:R-:W-:Y:S01]  /*5480*/  IMAD.MOV.U32 R3, RZ, RZ, R33 ;  /* 0x000000ffff037224 */ /* 0x000fe200078e0021 */
[----:B------:R-:W-:Y:S01]  /*5490*/  LOP3.LUT R23, R20, UR31, R17, 0x96, !PT ;  /* 0x0000001f14177c12 */ /* 0x000fe2000f8e9611 */
[----:B------:R-:W-:-:S05]  /*54a0*/  IMAD.WIDE.U32 R18, R18, -0x2daee0ad, RZ ;  /* 0xd2511f5312127825 */ /* 0x000fca00078e00ff */
        /* <DEDUP_REMOVED lines=25> */
[----:B------:R-:W-:Y:S02]  /*5640*/  LOP3.LUT R5, R5, R22, R19, 0x96, !PT ;  /* 0x0000001605057212 */ /* 0x000fe400078e9613 */
[----:B------:R-:W-:Y:S02]  /*5650*/  MOV R26, R18 ;  /* 0x00000012001a7202 */ /* 0x000fe40000000f00 */
[----:B------:R-:W-:-:S07]  /*5660*/  MOV R33, R5 ;  /* 0x0000000500217202 */ /* 0x000fce0000000f00 */
.L_x_62:
[----:B------:R-:W-:Y:S05]  /*5670*/  BSYNC.RECONVERGENT B0 ;  /* 0x0000000000007941 */ /* 0x000fea0003800200 */
.L_x_61:
[----:B------:R-:W-:Y:S01]  /*5680*/  HFMA2 R4, -RZ, RZ, 0.1171875, 0 ;  /* 0x2f800000ff047431 */ /* 0x000fe200000001ff */
[----:B------:R-:W-:Y:S01]  /*5690*/  I2FP.F32.U32 R3, R3 ;  /* 0x0000000300037245 */ /* 0x000fe20000201000 */
[----:B------:R-:W-:Y:S01]  /*56a0*/  BSSY.RECONVERGENT B0, `(.L_x_69) ;  /* 0x000002c000007945 */ /* 0x000fe20003800200 */
[----:B------:R-:W-:Y:S02]  /*56b0*/  MOV R5, 0x3e055027 ;  /* 0x3e05502700057802 */ /* 0x000fe40000000f00 */
[----:B------:R-:W-:Y:S01]  /*56c0*/  I2FP.F32.U32 R7, R7 ;  /* 0x0000000700077245 */ /* 0x000fe20000201000 */
[----:B------:R-:W-:-:S05]  /*56d0*/  FFMA R3, R3, R4, 1.1641532182693481445e-10 ;  /* 0x2f00000003037423 */ /* 0x000fca0000000004 */
[----:B------:R-:W-:-:S13]  /*56e0*/  FSETP.GEU.AND P1, PT, R3, 1.175494350822287508e-38, PT ;  /* 0x008000000300780b */ /* 0x000fda0003f2e000 */
[----:B------:R-:W-:-:S05]  /*56f0*/  @!P1 FMUL R3, R3, 8388608 ;  /* 0x4b00000003039820 */ /* 0x000fca0000400000 */
[----:B------:R-:W-:-:S04]  /*5700*/  IADD3 R18, PT, PT, R3, -0x3f2aaaab, RZ ;  /* 0xc0d5555503127810 */ /* 0x000fc80007ffe0ff */
        /* <DEDUP_REMOVED lines=12> */
[----:B------:R-:W-:Y:S02]  /*57d0*/  FSEL R5, RZ, -23, P1 ;  /* 0xc1b80000ff057808 */ /* 0x000fe40000800000 */
[----:B------:R-:W-:Y:S01]  /*57e0*/  ISETP.GT.U32.AND P1, PT, R3, 0x7f7fffff, PT ;  /* 0x7f7fffff0300780c */ /* 0x000fe20003f24070 */
[----:B------:R-:W-:Y:S02]  /*57f0*/  FMUL R17, R4, R17 ;  /* 0x0000001104117220 */ /* 0x000fe40000400000 */
[----:B------:R-:W-:Y:S01]  /*5800*/  FFMA R5, R18, 1.1920928955078125e-07, R5 ;  /* 0x3400000012057823 */ /* 0x000fe20000000005 */
[----:B------:R-:W-:Y:S01]  /*5810*/  MOV R18, 0x7f800000 ;  /* 0x7f80000000127802 */ /* 0x000fe20000000f00 */
[----:B------:R-:W-:-:S04]  /*5820*/  FFMA R4, R4, R17, R4 ;  /* 0x0000001104047223 */ /* 0x000fc80000000004 */
[----:B------:R-:W-:-:S04]  /*5830*/  FFMA R4, R5, 0.69314718246459960938, R4 ;  /* 0x3f31721805047823 */ /* 0x000fc80000000004 */
[C---:B------:R-:W-:Y:S01]  /*5840*/  @P1 FFMA R4, R3.reuse, R18, +INF ;  /* 0x7f80000003041423 */ /* 0x040fe20000000012 */
[----:B------:R-:W-:Y:S01]  /*5850*/  FSETP.NEU.AND P1, PT, R3, RZ, PT ;  /* 0x000000ff0300720b */ /* 0x000fe20003f2d000 */
[----:B------:R-:W-:Y:S02]  /*5860*/  HFMA2 R18, -RZ, RZ, 0.1495361328125, 0.0004794597625732421875 ;  /* 0x30c90fdbff127431 */ /* 0x000fe400000001ff */
[----:B------:R-:W-:-:S05]  /*5870*/  FMUL R4, R4, -2 ;  /* 0xc000000004047820 */ /* 0x000fca0000400000 */
[----:B------:R-:W-:Y:S01]  /*5880*/  FSEL R4, R4, +INF , P1 ;  /* 0x7f80000004047808 */ /* 0x000fe20000800000 */
[----:B------:R-:W-:-:S03]  /*5890*/  FFMA R7, R7, R18, 7.314590599882819788e-10 ;  /* 0x30490fdb07077423 */ /* 0x000fc60000000012 */
[----:B------:R-:W-:Y:S01]  /*58a0*/  IADD3 R3, PT, PT, R4, -0xd000000, RZ ;  /* 0xf300000004037810 */ /* 0x000fe20007ffe0ff */
[----:B------:R0:W1:Y:S03]  /*58b0*/  MUFU.RSQ R5, R4 ;  /* 0x0000000400057308 */ /* 0x0000660000001400 */
[----:B------:R-:W-:-:S13]  /*58c0*/  ISETP.GT.U32.AND P1, PT, R3, 0x727fffff, PT ;  /* 0x727fffff0300780c */ /* 0x000fda0003f24070 */
[----:B0-----:R-:W-:Y:S05]  /*58d0*/  @!P1 BRA `(.L_x_70) ;  /* 0x0000000000109947 */ /* 0x001fea0003800000 */
[----:B------:R-:W-:Y:S02]  /*58e0*/  MOV R3, R4 ;  /* 0x0000000400037202 */ /* 0x000fe40000000f00 */
[----:B------:R-:W-:-:S07]  /*58f0*/  MOV R4, 0x5910 ;  /* 0x0000591000047802 */ /* 0x000fce0000000f00 */
[----:B-1----:R-:W-:Y:S05]  /*5900*/  CALL.REL.NOINC `($__internal_0_$__cuda_sm20_sqrt_rn_f32_slowpath) ;  /* 0x0000000800fc7944 */ /* 0x002fea0003c00000 */
[----:B------:R-:W-:Y:S05]  /*5910*/  BRA `(.L_x_71) ;  /* 0x0000000000107947 */ /* 0x000fea0003800000 */
.L_x_70:
[----:B-1----:R-:W-:Y:S01]  /*5920*/  FMUL.FTZ R3, R4, R5 ;  /* 0x0000000504037220 */ /* 0x002fe20000410000 */
[----:B------:R-:W-:-:S03]  /*5930*/  FMUL.FTZ R5, R5, 0.5 ;  /* 0x3f00000005057820 */ /* 0x000fc60000410000 */
[----:B------:R-:W-:-:S04]  /*5940*/  FFMA R4, -R3, R3, R4 ;  /* 0x0000000303047223 */ /* 0x000fc80000000104 */
[----:B------:R-:W-:-:S07]  /*5950*/  FFMA R3, R4, R5, R3 ;  /* 0x0000000504037223 */ /* 0x000fce0000000003 */
.L_x_71:
[----:B------:R-:W-:Y:S05]  /*5960*/  BSYNC.RECONVERGENT B0 ;  /* 0x0000000000007941 */ /* 0x000fea0003800200 */
.L_x_69:
[----:B------:R-:W-:Y:S01]  /*5970*/  FMUL.RZ R7, R7, 0.15915493667125701904 ;  /* 0x3e22f98307077820 */ /* 0x000fe2000040c000 */
[----:B------:R-:W-:Y:S01]  /*5980*/  MOV R18, 0x1 ;  /* 0x0000000100127802 */ /* 0x000fe20000000f00 */
[----:B------:R-:W-:Y:S02]  /*5990*/  IMAD.MOV.U32 R17, RZ, RZ, R6 ;  /* 0x000000ffff117224 */ /* 0x000fe400078e0006 */
[----:B------:R-:W0:Y:S08]  /*59a0*/  MUFU.SIN R4, R7 ;  /* 0x0000000700047308 */ /* 0x000e300000000400 */
[----:B------:R-:W1:Y:S01]  /*59b0*/  MUFU.COS R20, R7 ;  /* 0x0000000700147308 */ /* 0x000e620000000000 */
[-C--:B0-----:R-:W-:Y:S01]  /*59c0*/  FMUL R4, R4, R3.reuse ;  /* 0x0000000304047220 */ /* 0x081fe20000400000 */
[----:B-1----:R-:W-:-:S07]  /*59d0*/  FMUL R3, R20, R3 ;  /* 0x0000000314037220 */ /* 0x002fce0000400000 */
.L_x_60:
[----:B------:R-:W-:Y:S05]  /*59e0*/  BSYNC.RECONVERGENT B1 ;  /* 0x0000000000017941 */ /* 0x000fea0003800200 */
.L_x_59:
[----:B------:R-:W-:-:S04]  /*59f0*/  FFMA R4, R27, R4, 1 ;  /* 0x3f8000001b047423 */ /* 0x000fc80000000004 */
[----:B------:R-:W-:Y:S01]  /*5a00*/  FADD R9, R4, R9 ;  /* 0x0000000904097221 */ /* 0x000fe20000000000 */
[----:B------:R-:W-:Y:S06]  /*5a10*/  @P0 BRA `(.L_x_72) ;  /* 0xfffffff000bc0947 */ /* 0x000fec000383ffff */
.L_x_58:
[----:B------:R-:W-:Y:S05]  /*5a20*/  BSYNC.RECONVERGENT B2 ;  /* 0x0000000000027941 */ /* 0x000fea0003800200 */
.L_x_57:
[----:B------:R-:W-:Y:S01]  /*5a30*/  FFMA R11, R0, R11, RZ ;  /* 0x0000000b000b7223 */ /* 0x000fe200000000ff */
[C---:B------:R-:W-:Y:S01]  /*5a40*/  LOP3.LUT P0, R5, R30.reuse, 0x1f, RZ, 0xc0, !PT ;  /* 0x0000001f1e057812 */ /* 0x040fe2000780c0ff */
[----:B------:R-:W0:Y:S01]  /*5a50*/  S2UR UR5, SR_CgaCtaId ;  /* 0x00000000000579c3 */ /* 0x000e220000008800 */
[----:B------:R-:W-:Y:S01]  /*5a60*/  UMOV UR4, 0x400 ;  /* 0x0000040000047882 */ /* 0x000fe20000000000 */
[----:B------:R-:W-:Y:S01]  /*5a70*/  FADD R17, -R11, -RZ ;  /* 0x800000ff0b117221 */ /* 0x000fe20000000100 */
[----:B------:R-:W-:-:S04]  /*5a80*/  ISETP.GT.U32.AND P1, PT, R30, 0x1f, PT ;  /* 0x0000001f1e00780c */ /* 0x000fc80003f24070 */
[----:B------:R-:W1:Y:S01]  /*5a90*/  SHFL.UP PT, R4, R17, 0x1, RZ ;  /* 0x0420000011047989 */ /* 0x000e6200000e00ff */
[----:B0-----:R-:W-:-:S04]  /*5aa0*/  ULEA UR4, UR5, UR4, 0x18 ;  /* 0x0000000405047291 */ /* 0x001fc8000f8ec0ff */
[----:B------:R-:W-:Y:S01]  /*5ab0*/  ULEA UR6, UR11, UR4, 0x2 ;  /* 0x000000040b067291 */ /* 0x000fe2000f8e10ff */
[----:B-1----:R-:W-:-:S03]  /*5ac0*/  FADD R4, -R11, R4 ;  /* 0x000000040b047221 */ /* 0x002fc60000000100 */
[----:B------:R-:W-:Y:S02]  /*5ad0*/  ULEA UR17, UR30, UR6, 0x2 ;  /* 0x000000061e117291 */ /* 0x000fe4000f8e10ff */
[----:B------:R-:W-:Y:S02]  /*5ae0*/  FSEL R8, -R11, R4, !P0 ;  /* 0x000000040b087208 */ /* 0x000fe40004000100 */
[----:B------:R-:W-:Y:S01]  /*5af0*/  ULEA UR4, UR30, UR17, 0x2 ;  /* 0x000000111e047291 */ /* 0x000fe2000f8e10ff */
[----:B------:R-:W-:Y:S02]  /*5b00*/  ISETP.GE.U32.AND P0, PT, R5, 0x2, PT ;  /* 0x000000020500780c */ /* 0x000fe40003f06070 */
[----:B------:R-:W-:Y:S01]  /*5b10*/  SHF.R.U32.HI R4, RZ, 0x3, R30 ;  /* 0x00000003ff047819 */ /* 0x000fe2000001161e */
[----:B------:R-:W0:Y:S03]  /*5b20*/  SHFL.UP PT, R7, R8, 0x2, RZ ;  /* 0x0440000008077989 */ /* 0x000e2600000e00ff */
[----:B------:R-:W-:-:S07]  /*5b30*/  LOP3.LUT R4, R4, 0x7c, RZ, 0xc0, !PT ;  /* 0x0000007c04047812 */ /* 0x000fce00078ec0ff */
[----:B0-----:R-:W-:Y:S01]  /*5b40*/  @P0 FADD R8, R8, R7 ;  /* 0x0000000708080221 */ /* 0x001fe20000000000 */
[----:B------:R-:W-:-:S04]  /*5b50*/  ISETP.GE.U32.AND P0, PT, R5, 0x4, PT ;  /* 0x000000040500780c */ /* 0x000fc80003f06070 */
[----:B------:R-:W0:Y:S09]  /*5b60*/  SHFL.UP PT, R7, R8, 0x4, RZ ;  /* 0x0480000008077989 */ /* 0x000e3200000e00ff */
[----:B0-----:R-:W-:Y:S01]  /*5b70*/  @P0 FADD R8, R8, R7 ;  /* 0x0000000708080221 */ /* 0x001fe20000000000 */
[----:B------:R-:W-:-:S04]  /*5b80*/  ISETP.GE.U32.AND P0, PT, R5, 0x8, PT ;  /* 0x000000080500780c */ /* 0x000fc80003f06070 */
[----:B------:R-:W0:Y:S09]  /*5b90*/  SHFL.UP PT, R7, R8, 0x8, RZ ;  /* 0x0500000008077989 */ /* 0x000e3200000e00ff */
[----:B0-----:R-:W-:Y:S01]  /*5ba0*/  @P0 FADD R8, R8, R7 ;  /* 0x0000000708080221 */ /* 0x001fe20000000000 */
[----:B------:R-:W-:-:S04]  /*5bb0*/  ISETP.NE.AND P0, PT, R5, 0x1f, PT ;  /* 0x0000001f0500780c */ /* 0x000fc80003f05270 */
[----:B------:R-:W0:Y:S02]  /*5bc0*/  SHFL.UP PT, R7, R8, 0x10, RZ ;  /* 0x0600000008077989 */ /* 0x000e2400000e00ff */
[----:B0-----:R-:W-:-:S07]  /*5bd0*/  FADD R7, R8, R7 ;  /* 0x0000000708077221 */ /* 0x001fce0000000000 */
[----:B------:R0:W-:Y:S01]  /*5be0*/  @!P0 STS [R4+UR4], R7 ;  /* 0x0000000704008988 */ /* 0x0001e20008000804 */
[----:B------:R-:W-:Y:S01]  /*5bf0*/  BAR.SYNC.DEFER_BLOCKING 0x0 ;  /* 0x0000000000007b1d */ /* 0x000fe20000010000 */
[----:B------:R-:W-:-:S04]  /*5c00*/  ISETP.GE.U32.AND P0, PT, R5, 0x10, PT ;  /* 0x000000100500780c */ /* 0x000fc80003f06070 */
[----:B------:R-:W-:Y:S01]  /*5c10*/  FSEL R8, R8, R7, !P0 ;  /* 0x0000000708087208 */ /* 0x000fe20004000000 */
[----:B------:R-:W-:Y:S08]  /*5c20*/  @P1 BRA `(.L_x_73) ;  /* 0x0000000000681947 */ /* 0x000ff00003800000 */
[----:B------:R-:W-:Y:S02]  /*5c30*/  USHF.R.U32.HI UR5, URZ, 0x5, UR30 ;  /* 0x00000005ff057899 */ /* 0x000fe4000801161e */
[----:B------:R-:W-:Y:S01]  /*5c40*/  MOV R5, UR30 ;  /* 0x0000001e00057c02 */ /* 0x000fe20008000f00 */
[----:B0-----:R-:W-:Y:S01]  /*5c50*/  HFMA2 R7, -RZ, RZ, 0, 0 ;  /* 0x00000000ff077431 */ /* 0x001fe200000001ff */
[C---:B------:R-:W-:Y:S02]  /*5c60*/  ISETP.GE.U32.AND P1, PT, R30.reuse, 0x10, PT ;  /* 0x000000101e00780c */ /* 0x040fe40003f26070 */
[----:B------:R-:W-:Y:S02]  /*5c70*/  LEA R5, R5, UR17, 0x2 ;  /* 0x0000001105057c11 */ /* 0x000fe4000f8e10ff */
[C---:B------:R-:W-:Y:S01]  /*5c80*/  ISETP.GE.U32.AND P0, PT, R30.reuse, UR5, PT ;  /* 0x000000051e007c0c */ /* 0x040fe2000bf06070 */
[----:B------:R-:W-:Y:S01]  /*5c90*/  UMOV UR5, 0xffffffff ;  /* 0xffffffff00057882 */ /* 0x000fe20000000000 */
[----:B------:R-:W-:-:S02]  /*5ca0*/  ISETP.GE.U32.AND P2, PT, R30, 0x8, PT ;  /* 0x000000081e00780c */ /* 0x000fc40003f46070 */
[C---:B------:R-:W-:Y:S02]  /*5cb0*/  ISETP.GE.U32.AND P3, PT, R30.reuse, 0x4, PT ;  /* 0x000000041e00780c */ /* 0x040fe40003f66070 */
[C---:B------:R-:W-:Y:S02]  /*5cc0*/  ISETP.GE.U32.AND P4, PT, R30.reuse, 0x2, PT ;  /* 0x000000021e00780c */ /* 0x040fe40003f86070 */
[----:B------:R-:W-:-:S05]  /*5cd0*/  ISETP.NE.AND P5, PT, R30, RZ, PT ;  /* 0x000000ff1e00720c */ /* 0x000fca0003fa5270 */
[----:B------:R-:W-:-:S05]  /*5ce0*/  @!P0 LEA R11, R30, R5, 0x2 ;  /* 0x000000051e0b8211 */ /* 0x000fca00078e10ff */
[----:B------:R0:W1:Y:S01]  /*5cf0*/  @!P0 LDS R7, [R11] ;  /* 0x000000000b078984 */ /* 0x0000620000000800 */
[----:B------:R-:W-:Y:S05]  /*5d00*/  BRA.DIV UR5, `(.L_x_74) ;  /* 0x00000006057c7947 */ /* 0x000fea000b800000 */
[----:B-1----:R-:W1:Y:S02]  /*5d10*/  SHFL.UP PT, R20, R7, 0x1, RZ ;  /* 0x0420000007147989 */ /* 0x002e6400000e00ff */
[----:B-1----:R-:W-:-:S05]  /*5d20*/  @P5 FADD R7, R20, R7 ;  /* 0x0000000714075221 */ /* 0x002fca0000000000 */
[----:B------:R-:W1:Y:S02]  /*5d30*/  SHFL.UP PT, R20, R7, 0x2, RZ ;  /* 0x0440000007147989 */ /* 0x000e6400000e00ff */
[----:B-1----:R-:W-:-:S05]  /*5d40*/  @P4 FADD R7, R7, R20 ;  /* 0x0000001407074221 */ /* 0x002fca0000000000 */
[----:B------:R-:W1:Y:S02]  /*5d50*/  SHFL.UP PT, R20, R7, 0x4, RZ ;  /* 0x0480000007147989 */ /* 0x000e6400000e00ff */
[----:B-1----:R-:W-:-:S05]  /*5d60*/  @P3 FADD R7, R7, R20 ;  /* 0x0000001407073221 */ /* 0x002fca0000000000 */
[----:B------:R-:W1:Y:S02]  /*5d70*/  SHFL.UP PT, R20, R7, 0x8, RZ ;  /* 0x0500000007147989 */ /* 0x000e6400000e00ff */
[----:B-1----:R-:W-:-:S05]  /*5d80*/  @P2 FADD R7, R7, R20 ;  /* 0x0000001407072221 */ /* 0x002fca0000000000 */
[----:B------:R1:W2:Y:S02]  /*5d90*/  SHFL.UP PT, R20, R7, 0x10, RZ ;  /* 0x0600000007147989 */ /* 0x0002a400000e00ff */
.L_x_89:
[----:B-12---:R-:W-:Y:S01]  /*5da0*/  @P1 FADD R7, R7, R20 ;  /* 0x0000001407071221 */ /* 0x006fe20000000000 */
[----:B------:R-:W-:-:S05]  /*5db0*/  @!P0 LEA R20, R30, R5, 0x2 ;  /* 0x000000051e148211 */ /* 0x000fca00078e10ff */
[----:B------:R1:W-:Y:S02]  /*5dc0*/  @!P0 STS [R20], R7 ;  /* 0x0000000714008388 */ /* 0x0003e40000000800 */
.L_x_73:
[----:B01----:R-:W-:Y:S01]  /*5dd0*/  MOV R7, UR30 ;  /* 0x0000001e00077c02 */ /* 0x003fe20008000f00 */
[----:B------:R-:W-:Y:S05]  /*5de0*/  WARPSYNC.ALL ;  /* 0x0000000000007948 */ /* 0x000fea0003800000 */
[C---:B------:R-:W-:Y:S02]  /*5df0*/  ISETP.GE.U32.AND P0, PT, R30.reuse, 0x20, PT ;  /* 0x000000201e00780c */ /* 0x040fe40003f06070 */
[----:B------:R-:W-:Y:S01]  /*5e00*/  LEA R7, R7, UR6, 0x2 ;  /* 0x0000000607077c11 */ /* 0x000fe2000f8e10ff */
[----:B------:R-:W-:Y:S01]  /*5e10*/  BAR.SYNC.DEFER_BLOCKING 0x0 ;  /* 0x0000000000007b1d */ /* 0x000fe20000010000 */
[----:B------:R-:W-:-:S02]  /*5e20*/  LEA R20, R30, UR6, 0x2 ;  /* 0x000000061e147c11 */ /* 0x000fc4000f8e10ff */
[----:B------:R-:W-:-:S07]  /*5e30*/  LEA R22, R30, R7, 0x2 ;  /* 0x000000071e167211 */ /* 0x000fce00078e10ff */
[----:B------:R-:W0:Y:S02]  /*5e40*/  @P0 LDS R5, [R4+UR4+-0x4] ;  /* 0xfffffc0404050984 */ /* 0x000e240008000800 */
[----:B0-----:R-:W-:-:S04]  /*5e50*/  @P0 FADD R8, R8, R5 ;  /* 0x0000000508080221 */ /* 0x001fc80000000000 */
[----:B------:R-:W-:Y:S01]  /*5e60*/  FADD R5, R8, R25 ;  /* 0x0000001908057221 */ /* 0x000fe20000000000 */
[----:B------:R-:W-:-:S04]  /*5e70*/  HFMA2 R8, -RZ, RZ, 0, 0 ;  /* 0x00000000ff087431 */ /* 0x000fc800000001ff */
[----:B------:R0:W-:Y:S04]  /*5e80*/  STS [R20], R5 ;  /* 0x0000000514007388 */ /* 0x0001e80000000800 */
[----:B------:R0:W-:Y:S01]  /*5e90*/  STS [R22], R9 ;  /* 0x0000000916007388 */ /* 0x0001e20000000800 */
[----:B------:R-:W-:Y:S06]  /*5ea0*/  BAR.SYNC.DEFER_BLOCKING 0x0 ;  /* 0x0000000000007b1d */ /* 0x000fec0000010000 */
[----:B------:R0:W1:Y:S02]  /*5eb0*/  LDS R25, [R7+-0x4] ;  /* 0xfffffc0007197984 */ /* 0x0000640000000800 */
.L_x_81:
[----:B0-----:R-:W-:Y:S01]  /*5ec0*/  LEA R9, R8, UR6, 0x2 ;  /* 0x0000000608097c11 */ /* 0x001fe2000f8e10ff */
[----:B------:R-:W0:Y:S05]  /*5ed0*/  LDCU UR4, c[0x0][0x404] ;  /* 0x00008080ff0477ac */ /* 0x000e2a0008000800 */
[----:B------:R-:W0:Y:S02]  /*5ee0*/  LDS R9, [R9] ;  /* 0x0000000009097984 */ /* 0x000e240000000800 */
[----:B0-----:R-:W-:-:S13]  /*5ef0*/  FSETP.GT.AND P0, PT, R9, UR4, PT ;  /* 0x0000000409007c0b */ /* 0x001fda000bf04000 */
[----:B--2---:R-:W-:Y:S05]  /*5f00*/  @P0 BRA `(.L_x_75) ;  /* 0x00000000008c0947 */ /* 0x004fea0003800000 */
[----:B------:R-:W-:Y:S01]  /*5f10*/  ISETP.GE.AND P0, PT, R30, UR11, PT ;  /* 0x0000000b1e007c0c */ /* 0x000fe2000bf06270 */
[----:B------:R-:W-:-:S12]  /*5f20*/  BSSY.RECONVERGENT B0, `(.L_x_76) ;  /* 0x000001e000007945 */ /* 0x000fd80003800200 */
[----:B------:R-:W-:Y:S05]  /*5f30*/  @P0 BRA `(.L_x_77) ;  /* 0x0000000000700947 */ /* 0x000fea0003800000 */
[----:B------:R-:W-:Y:S02]  /*5f40*/  LEA R11, R8, R7, 0x2 ;  /* 0x00000007080b7211 */ /* 0x000fe400078e10ff */
[----:B------:R-:W-:-:S04]  /*5f50*/  MOV R17, R30 ;  /* 0x0000001e00117202 */ /* 0x000fc80000000f00 */
[----:B------:R-:W0:Y:S03]  /*5f60*/  LDS R11, [R11] ;  /* 0x000000000b0b7984 */ /* 0x000e260000000800 */
.L_x_80:
[----:B------:R-:W-:-:S05]  /*5f70*/  HFMA2 R4, -RZ, RZ, 0, 2.384185791015625e-07 ;  /* 0x00000004ff047431 */ /* 0x000fca00000001ff */
[----:B------:R-:W-:-:S06]  /*5f80*/  IMAD.WIDE R4, R17, R4, UR14 ;  /* 0x0000000e11047e25 */ /* 0x000fcc000f8e0204 */
[----:B--2---:R-:W2:Y:S01]  /*5f90*/  LDG.E R4, desc[UR26][R4.64] ;  /* 0x0000001a04047981 */ /* 0x004ea2000c1e1900 */
[----:B------:R-:W-:Y:S01]  /*5fa0*/  BSSY.RECONVERGENT B1, `(.L_x_78) ;  /* 0x0000012000017945 */ /* 0x000fe20003800200 */
[----:B--2---:R-:W-:-:S13]  /*5fb0*/  FSETP.GEU.AND P0, PT, R4, R9, PT ;  /* 0x000000090400720b */ /* 0x004fda0003f0e000 */
[----:B------:R-:W-:Y:S05]  /*5fc0*/  @!P0 BRA `(.L_x_79) ;  /* 0x00000000003c8947 */ /* 0x000fea0003800000 */
[----:B------:R-:W-:Y:S01]  /*5fd0*/  FADD R5, -R9, R4 ;  /* 0x0000000409057221 */ /* 0x000fe20000000100 */
[----:B------:R-:W-:Y:S01]  /*5fe0*/  MOV R22, 0xc2000000 ;  /* 0xc200000000167802 */ /* 0x000fe20000000f00 */
[----:B------:R-:W-:Y:S01]  /*5ff0*/  UMOV UR4, UR12 ;  /* 0x0000000c00047c82 */ /* 0x000fe20008000000 */
[----:B------:R-:W-:Y:S01]  /*6000*/  UMOV UR5, URZ ;  /* 0x000000ff00057c82 */ /* 0x000fe20008000000 */
[----:B------:R-:W-:Y:S01]  /*6010*/  FADD R4, -R28, R5 ;  /* 0x000000051c047221 */ /* 0x000fe20000000100 */
[----:B------:R-:W-:-:S03]  /*6020*/  IMAD.MOV.U32 R5, RZ, RZ, RZ ;  /* 0x000000ffff057224 */ /* 0x000fc600078e00ff */
[----:B------:R-:W-:-:S06]  /*6030*/  FFMA R4, R29, R4, 0.5 ;  /* 0x3f0000001d047423 */ /* 0x000fcc0000000004 */
[----:B------:R2:W5:Y:S02]  /*6040*/  TEX.LL RZ, R4, R4, R22, UR4, 2D, 0x1 ;  /* 0x28ff041604047f60 */ /* 0x00056400089e01ff */
[----:B--2---:R-:W2:Y:S01]  /*6050*/  S2UR UR5, SR_CgaCtaId ;  /* 0x00000000000579c3 */ /* 0x004ea20000008800 */
[----:B------:R-:W-:Y:S02]  /*6060*/  UMOV UR4, 0x400 ;  /* 0x0000040000047882 */ /* 0x000fe40000000000 */
[----:B--2---:R-:W-:-:S06]  /*6070*/  ULEA UR4, UR5, UR4, 0x18 ;  /* 0x0000000405047291 */ /* 0x004fcc000f8ec0ff */
[----:B------:R-:W-:-:S05]  /*6080*/  LEA R19, R17, UR4, 0x2 ;  /* 0x0000000411137c11 */ /* 0x000fca000f8e10ff */
[----:B------:R-:W0:Y:S02]  /*6090*/  LDS R20, [R19] ;  /* 0x0000000013147984 */ /* 0x000e240000000800 */
[----:B0----5:R-:W-:-:S05]  /*60a0*/  FFMA R20, R11, R4, R20 ;  /* 0x000000040b147223 */ /* 0x021fca0000000014 */
[----:B------:R2:W-:Y:S02]  /*60b0*/  STS [R19], R20 ;  /* 0x0000001413007388 */ /* 0x0005e40000000800 */
.L_x_79:
[----:B------:R-:W-:Y:S05]  /*60c0*/  BSYNC.RECONVERGENT B1 ;  /* 0x0000000000017941 */ /* 0x000fea0003800200 */
.L_x_78:
[----:B------:R-:W-:-:S04]  /*60d0*/  IADD3 R17, PT, PT, R17, UR30, RZ ;  /* 0x0000001e11117c10 */ /* 0x000fc8000fffe0ff */
[----:B------:R-:W-:-:S13]  /*60e0*/  ISETP.GE.AND P0, PT, R17, UR11, PT ;  /* 0x0000000b11007c0c */ /* 0x000fda000bf06270 */
[----:B------:R-:W-:Y:S05]  /*60f0*/  @!P0 BRA `(.L_x_80) ;  /* 0xfffffffc009c8947 */ /* 0x000fea000383ffff */
.L_x_77:
[----:B------:R-:W-:Y:S05]  /*6100*/  BSYNC.RECONVERGENT B0 ;  /* 0x0000000000007941 */ /* 0x000fea0003800200 */
.L_x_76:
[----:B------:R-:W-:-:S04]  /*6110*/  IADD3 R8, PT, PT, R8, 0x1, RZ ;  /* 0x0000000108087810 */ /* 0x000fc80007ffe0ff */
[----:B------:R-:W-:-:S13]  /*6120*/  ISETP.NE.AND P0, PT, R8, UR30, PT ;  /* 0x0000001e08007c0c */ /* 0x000fda000bf05270 */
[----:B------:R-:W-:Y:S05]  /*6130*/  @P0 BRA `(.L_x_81) ;  /* 0xfffffffc00600947 */ /* 0x000fea000383ffff */
.L_x_75:
[----:B------:R-:W1:Y:S01]  /*6140*/  LDCU UR4, c[0x0][0x404] ;  /* 0x00008080ff0477ac */ /* 0x000e620008000800 */
[----:B------:R-:W-:Y:S01]  /*6150*/  MOV R4, R6 ;  /* 0x0000000600047202 */ /* 0x000fe20000000f00 */
[----:B------:R-:W-:Y:S01]  /*6160*/  BAR.SYNC.DEFER_BLOCKING 0x0 ;  /* 0x0000000000007b1d */ /* 0x000fe20000010000 */
[----:B-1----:R-:W-:-:S13]  /*6170*/  FSETP.GEU.AND P0, PT, R25, UR4, PT ;  /* 0x0000000419007c0b */ /* 0x002fda000bf0e000 */
[----:B------:R-:W-:Y:S05]  /*6180*/  @!P0 BRA `(.L_x_82) ;  /* 0xffffffd000a08947 */ /* 0x000fea000383ffff */
.L_x_35:
[----:B------:R-:W1:Y:S01]  /*6190*/  LDC.64 R2, c[0x0][0x3d8] ;  /* 0x0000f600ff027b82 */ /* 0x000e620000000a00 */
[----:B------:R-:W-:Y:S01]  /*61a0*/  ISETP.GE.AND P0, PT, R30, UR11, PT ;  /* 0x0000000b1e007c0c */ /* 0x000fe2000bf06270 */
[----:B-1----:R-:W-:-:S12]  /*61b0*/  IMAD.WIDE.U32 R32, R32, 0x4, R2 ;  /* 0x0000000420207825 */ /* 0x002fd800078e0002 */
[----:B------:R-:W-:Y:S05]  /*61c0*/  @P0 EXIT ;  /* 0x000000000000094d */ /* 0x000fea0003800000 */
[----:B------:R1:W4:Y:S01]  /*61d0*/  LDG.E R32, desc[UR26][R32.64] ;  /* 0x0000001a20207981 */ /* 0x000322000c1e1900 */
[----:B------:R-:W3:Y:S01]  /*61e0*/  S2UR UR6, SR_CgaCtaId ;  /* 0x00000000000679c3 */ /* 0x000ee20000008800 */
[----:B------:R-:W-:Y:S01]  /*61f0*/  USHF.L.U32 UR4, UR11, 0x8, URZ ;  /* 0x000000080b047899 */ /* 0x000fe200080006ff */
[----:B------:R-:W-:Y:S01]  /*6200*/  SHF.L.U32 R31, R31, 0x8, RZ ;  /* 0x000000081f1f7819 */ /* 0x000fe200000006ff */
[----:B------:R-:W-:Y:S02]  /*6210*/  UMOV UR5, 0x400 ;  /* 0x0000040000057882 */ /* 0x000fe40000000000 */
[----:B------:R-:W-:Y:S01]  /*6220*/  USHF.R.S32.HI UR4, URZ, 0x8, UR4 ;  /* 0x00000008ff047899 */ /* 0x000fe20008011404 */
[----:B------:R-:W-:-:S05]  /*6230*/  SHF.R.S32.HI R31, RZ, 0x8, R31 ;  /* 0x00000008ff1f7819 */ /* 0x000fca000001141f */
[----:B------:R-:W-:Y:S01]  /*6240*/  IMAD R31, R31, UR4, RZ ;  /* 0x000000041f1f7c24 */ /* 0x000fe2000f8e02ff */
[----:B-1-3--:R-:W-:-:S12]  /*6250*/  ULEA UR5, UR6, UR5, 0x18 ;  /* 0x0000000506057291 */ /* 0x00afd8000f8ec0ff */
.L_x_83:
[C---:B------:R-:W-:Y:S02]  /*6260*/  LEA R0, R30.reuse, UR5, 0x2 ;  /* 0x000000051e007c11 */ /* 0x040fe4000f8e10ff */
[----:B-1----:R-:W-:Y:S02]  /*6270*/  IADD3 R3, PT, PT, R31, R30, RZ ;  /* 0x0000001e1f037210 */ /* 0x002fe40007ffe0ff */
[----:B------:R-:W-:Y:S01]  /*6280*/  IADD3 R30, PT, PT, R30, UR30, RZ ;  /* 0x0000001e1e1e7c10 */ /* 0x000fe2000fffe0ff */
[----:B------:R-:W1:Y:S02]  /*6290*/  LDS R5, [R0] ;  /* 0x0000000000057984 */ /* 0x000e640000000800 */
[----:B------:R-:W-:Y:S01]  /*62a0*/  IMAD.WIDE R2, R3, 0x4, R14 ;  /* 0x0000000403027825 */ /* 0x000fe200078e020e */
[----:B------:R-:W-:-:S03]  /*62b0*/  ISETP.GE.AND P0, PT, R30, UR11, PT ;  /* 0x0000000b1e007c0c */ /* 0x000fc6000bf06270 */
[----:B-1--4-:R-:W-:-:S05]  /*62c0*/  FMUL R5, R32, R5 ;  /* 0x0000000520057220 */ /* 0x012fca0000400000 */
[----:B------:R1:W-:Y:S05]  /*62d0*/  STG.E desc[UR26][R2.64], R5 ;  /* 0x0000000502007986 */ /* 0x0003ea000c10191a */
[----:B------:R-:W-:Y:S05]  /*62e0*/  @!P0 BRA `(.L_x_83) ;  /* 0xfffffffc00dc8947 */ /* 0x000fea000383ffff */
[----:B------:R-:W-:Y:S05]  /*62f0*/  EXIT ;  /* 0x000000000000794d */ /* 0x000fea0003800000 */
.L_x_74:
[----:B-1----:R-:W-:Y:S02]  /*6300*/  MOV R22, R7 ;  /* 0x0000000700167202 */ /* 0x002fe40000000f00 */
[----:B------:R-:W-:Y:S02]  /*6310*/  MOV R17, 0x1 ;  /* 0x0000000100117802 */ /* 0x000fe40000000f00 */
[----:B------:R-:W-:Y:S02]  /*6320*/  MOV R34, RZ ;  /* 0x000000ff00227202 */ /* 0x000fe40000000f00 */
[----:B0-----:R-:W-:-:S07]  /*6330*/  MOV R11, 0xffffffff ;  /* 0xffffffff000b7802 */ /* 0x001fce0000000f00 */
[----:B------:R-:W-:Y:S05]  /*6340*/  WARPSYNC.COLLECTIVE R11, `(.L_x_84) ;  /* 0x000000000b087348 */ /* 0x000fea0003c00000 */
[----:B------:R0:W1:Y:S02]  /*6350*/  SHFL.UP P6, R20, R22, R17, R34 ;  /* 0x0400001116147389 */ /* 0x00006400000c0022 */
[----:B01----:R-:W-:Y:S05]  /*6360*/  ENDCOLLECTIVE ;  /* 0x000000000000791b */ /* 0x003fea0003800000 */
.L_x_84:
[----:B------:R-:W-:Y:S02]  /*6370*/  IMAD.MOV.U32 R17, RZ, RZ, 0x2 ;  /* 0x00000002ff117424 */ /* 0x000fe400078e00ff */
[----:B------:R-:W-:-:S05]  /*6380*/  @P5 FADD R7, R20, R7 ;  /* 0x0000000714075221 */ /* 0x000fca0000000000 */
[----:B------:R-:W-:-:S07]  /*6390*/  MOV R22, R7 ;  /* 0x0000000700167202 */ /* 0x000fce0000000f00 */
[----:B------:R-:W-:Y:S05]  /*63a0*/  WARPSYNC.COLLECTIVE R11, `(.L_x_85) ;  /* 0x000000000b087348 */ /* 0x000fea0003c00000 */
[----:B------:R0:W1:Y:S02]  /*63b0*/  SHFL.UP P6, R20, R22, R17, R34 ;  /* 0x0400001116147389 */ /* 0x00006400000c0022 */
[----:B01----:R-:W-:Y:S05]  /*63c0*/  ENDCOLLECTIVE ;  /* 0x000000000000791b */ /* 0x003fea0003800000 */
.L_x_85:
[----:B------:R-:W-:Y:S01]  /*63d0*/  MOV R17, 0x4 ;  /* 0x0000000400117802 */ /* 0x000fe20000000f00 */
[----:B------:R-:W-:-:S05]  /*63e0*/  @P4 FADD R7, R7, R20 ;  /* 0x0000001407074221 */ /* 0x000fca0000000000 */
[----:B------:R-:W-:-:S07]  /*63f0*/  MOV R22, R7 ;  /* 0x0000000700167202 */ /* 0x000fce0000000f00 */
[----:B------:R-:W-:Y:S05]  /*6400*/  WARPSYNC.COLLECTIVE R11, `(.L_x_86) ;  /* 0x000000000b087348 */ /* 0x000fea0003c00000 */
[----:B------:R0:W1:Y:S02]  /*6410*/  SHFL.UP P6, R20, R22, R17, R34 ;  /* 0x0400001116147389 */ /* 0x00006400000c0022 */
[----:B01----:R-:W-:Y:S05]  /*6420*/  ENDCOLLECTIVE ;  /* 0x000000000000791b */ /* 0x003fea0003800000 */
.L_x_86:
[----:B------:R-:W-:Y:S01]  /*6430*/  MOV R17, 0x8 ;  /* 0x0000000800117802 */ /* 0x000fe20000000f00 */
[----:B------:R-:W-:-:S05]  /*6440*/  @P3 FADD R7, R7, R20 ;  /* 0x0000001407073221 */ /* 0x000fca0000000000 */
[----:B------:R-:W-:-:S07]  /*6450*/  MOV R22, R7 ;  /* 0x0000000700167202 */ /* 0x000fce0000000f00 */
[----:B------:R-:W-:Y:S05]  /*6460*/  WARPSYNC.COLLECTIVE R11, `(.L_x_87) ;  /* 0x000000000b087348 */ /* 0x000fea0003c00000 */
[----:B------:R0:W1:Y:S02]  /*6470*/  SHFL.UP P6, R20, R22, R17, R34 ;  /* 0x0400001116147389 */ /* 0x00006400000c0022 */
[----:B01----:R-:W-:Y:S05]  /*6480*/  ENDCOLLECTIVE ;  /* 0x000000000000791b */ /* 0x003fea0003800000 */
.L_x_87:
[----:B------:R-:W-:Y:S01]  /*6490*/  MOV R17, 0x10 ;  /* 0x0000001000117802 */ /* 0x000fe20000000f00 */
[----:B------:R-:W-:-:S05]  /*64a0*/  @P2 FADD R7, R7, R20 ;  /* 0x0000001407072221 */ /* 0x000fca0000000000 */
[----:B------:R-:W-:-:S07]  /*64b0*/  MOV R22, R7 ;  /* 0x0000000700167202 */ /* 0x000fce0000000f00 */
[----:B------:R-:W-:Y:S05]  /*64c0*/  WARPSYNC.COLLECTIVE R11, `(.L_x_88) ;  /* 0x000000000b087348 */ /* 0x000fea0003c00000 */
[----:B------:R0:W1:Y:S02]  /*64d0*/  SHFL.UP P6, R20, R22, R17, R34 ;  /* 0x0400001116147389 */ /* 0x00006400000c0022 */
[----:B01----:R-:W-:Y:S05]  /*64e0*/  ENDCOLLECTIVE ;  /* 0x000000000000791b */ /* 0x003fea0003800000 */
.L_x_88:
[----:B------:R-:W-:Y:S05]  /*64f0*/  BRA `(.L_x_89) ;  /* 0xfffffff800287947 */ /* 0x000fea000383ffff */
        .weak           $__internal_0_$__cuda_sm20_sqrt_rn_f32_slowpath
        .type           $__internal_0_$__cuda_sm20_sqrt_rn_f32_slowpath,@function
        .size           $__internal_0_$__cuda_sm20_sqrt_rn_f32_slowpath,(.L_x_92 - $__internal_0_$__cuda_sm20_sqrt_rn_f32_slowpath)
$__internal_0_$__cuda_sm20_sqrt_rn_f32_slowpath:
[----:B------:R-:W-:-:S13]  /*6500*/  LOP3.LUT P1, RZ, R3, 0x7fffffff, RZ, 0xc0, !PT ;  /* 0x7fffffff03ff7812 */ /* 0x000fda000782c0ff */
[----:B------:R-:W-:Y:S01]  /*6510*/  @!P1 MOV R5, R3 ;  /* 0x0000000300059202 */ /* 0x000fe20000000f00 */
[----:B------:R-:W-:Y:S06]  /*6520*/  @!P1 BRA `(.L_x_90) ;  /* 0x0000000000409947 */ /* 0x000fec0003800000 */
[----:B------:R-:W-:-:S13]  /*6530*/  FSETP.GEU.FTZ.AND P1, PT, R3, RZ, PT ;  /* 0x000000ff0300720b */ /* 0x000fda0003f3e000 */
[----:B------:R-:W-:Y:S01]  /*6540*/  @!P1 MOV R5, 0x7fffffff ;  /* 0x7fffffff00059802 */ /* 0x000fe20000000f00 */
[----:B------:R-:W-:Y:S06]  /*6550*/  @!P1 BRA `(.L_x_90) ;  /* 0x0000000000349947 */ /* 0x000fec0003800000 */
[----:B------:R-:W-:-:S13]  /*6560*/  FSETP.GTU.FTZ.AND P1, PT, |R3|, +INF , PT ;  /* 0x7f8000000300780b */ /* 0x000fda0003f3c200 */
[----:B------:R-:W-:Y:S01]  /*6570*/  @P1 FADD.FTZ R5, R3, 1 ;  /* 0x3f80000003051421 */ /* 0x000fe20000010000 */
[----:B------:R-:W-:Y:S06]  /*6580*/  @P1 BRA `(.L_x_90) ;  /* 0x0000000000281947 */ /* 0x000fec0003800000 */
[----:B------:R-:W-:-:S13]  /*6590*/  FSETP.NEU.FTZ.AND P1, PT, |R3|, +INF , PT ;  /* 0x7f8000000300780b */ /* 0x000fda0003f3d200 */
[----:B------:R-:W-:-:S04]  /*65a0*/  @P1 FFMA R17, R3, 1.84467440737095516160e+19, RZ ;  /* 0x5f80000003111823 */ /* 0x000fc800000000ff */
[----:B------:R-:W0:Y:S02]  /*65b0*/  @P1 MUFU.RSQ R18, R17 ;  /* 0x0000001100121308 */ /* 0x000e240000001400 */
[----:B0-----:R-:W-:Y:S01]  /*65c0*/  @P1 FMUL.FTZ R20, R17, R18 ;  /* 0x0000001211141220 */ /* 0x001fe20000410000 */
[----:B------:R-:W-:-:S03]  /*65d0*/  @P1 FMUL.FTZ R18, R18, 0.5 ;  /* 0x3f00000012121820 */ /* 0x000fc60000410000 */
[----:B------:R-:W-:-:S04]  /*65e0*/  @P1 FADD.FTZ R5, -R20, -RZ ;  /* 0x800000ff14051221 */ /* 0x000fc80000010100 */
[----:B------:R-:W-:Y:S01]  /*65f0*/  @P1 FFMA R19, R20, R5, R17 ;  /* 0x0000000514131223 */ /* 0x000fe20000000011 */
[----:B------:R-:W-:-:S03]  /*6600*/  @!P1 MOV R5, R3 ;  /* 0x0000000300059202 */ /* 0x000fc60000000f00 */
[----:B------:R-:W-:-:S04]  /*6610*/  @P1 FFMA R18, R19, R18, R20 ;  /* 0x0000001213121223 */ /* 0x000fc80000000014 */
[----:B------:R-:W-:-:S07]  /*6620*/  @P1 FMUL.FTZ R5, R18, 2.3283064365386962891e-10 ;  /* 0x2f80000012051820 */ /* 0x000fce0000410000 */
.L_x_90:
[----:B------:R-:W-:Y:S01]  /*6630*/  MOV R3, R5 ;  /* 0x0000000500037202 */ /* 0x000fe20000000f00 */
[----:B------:R-:W-:-:S04]  /*6640*/  HFMA2 R5, -RZ, RZ, 0, 0 ;  /* 0x00000000ff057431 */ /* 0x000fc800000001ff */
[----:B------:R-:W-:Y:S05]  /*6650*/  RET.REL.NODEC R4 `(sipm_signals) ;  /* 0xffffff9804687950 */ /* 0x000fea0003c3ffff */
.L_x_91:
[----:B------:R-:W-:-:S00]  /*6660*/  BRA `(.L_x_91) ;  /* 0xfffffffc00fc7947 */ /* 0x000fc0000383ffff */
[----:B------:R-:W-:-:S00]  /*6670*/  NOP ;  /* 0x0000000000007918 */ /* 0x000fc00000000000 */
        /* <DEDUP_REMOVED lines=8> */
.L_x_92:


//--------------------- .nv.global.init           --------------------------
	.section	.nv.global.init,"aw",@progbits
	.align	4
.nv.global.init:
	.type		mrg32k3aM1SubSeq,@object
	.size		mrg32k3aM1SubSeq,(mrg32k3aM2SubSeq - mrg32k3aM1SubSeq)
mrg32k3aM1SubSeq:
        /*0000*/ 	.byte	0x0b, 0xcc, 0xee, 0x04, 0x73, 0x29, 0x8b, 0x6f, 0xf6, 0x53, 0x03, 0xf6, 0x23, 0xf6, 0xea, 0xda
        /* <DEDUP_REMOVED lines=125> */
	.type		mrg32k3aM2SubSeq,@object
	.size		mrg32k3aM2SubSeq,(mrg32k3aM1 - mrg32k3aM2SubSeq)
mrg32k3aM2SubSeq:
        /* <DEDUP_REMOVED lines=126> */
	.type		mrg32k3aM1,@object
	.size		mrg32k3aM1,(mrg32k3aM1Seq - mrg32k3aM1)
mrg32k3aM1:
        /* <DEDUP_REMOVED lines=144> */
	.type		mrg32k3aM1Seq,@object
	.size		mrg32k3aM1Seq,(mrg32k3aM2 - mrg32k3aM1Seq)
mrg32k3aM1Seq:
        /* <DEDUP_REMOVED lines=144> */
	.type		mrg32k3aM2,@object
	.size		mrg32k3aM2,(mrg32k3aM2Seq - mrg32k3aM2)
mrg32k3aM2:
        /* <DEDUP_REMOVED lines=144> */
	.type		mrg32k3aM2Seq,@object
	.size		mrg32k3aM2Seq,(precalc_xorwow_matrix - mrg32k3aM2Seq)
mrg32k3aM2Seq:
        /* <DEDUP_REMOVED lines=144> */
	.type		precalc_xorwow_matrix,@object
	.size		precalc_xorwow_matrix,(precalc_xorwow_offset_matrix - precalc_xorwow_matrix)
precalc_xorwow_matrix:
        /* <DEDUP_REMOVED lines=6400> */
	.type		precalc_xorwow_offset_matrix,@object
	.size		precalc_xorwow_offset_matrix,(.L_1 - precalc_xorwow_offset_matrix)
precalc_xorwow_offset_matrix:
        /* <DEDUP_REMOVED lines=6400> */
.L_1:


//--------------------- .nv.shared.sipm_signals   --------------------------
	.section	.nv.shared.sipm_signals,"aw",@nobits
	.sectionflags	@""
	.align	16
	.zero		1024


//--------------------- .nv.shared.reserved.0     --------------------------
	.section	.nv.shared.reserved.0,"aw",@nobits
	.weak		__nv_reservedSMEM_offset_0_alias
	.size		__nv_reservedSMEM_offset_0_alias, 0, 64
	.other		__nv_reservedSMEM_offset_0_alias,@"STO_CUDA_RESERVED_SHARED STV_DEFAULT"
__nv_reservedSMEM_offset_0_alias:
	.zero		0
	.zero		64


//--------------------- .nv.constant0.sipm_signals --------------------------
	.section	.nv.constant0.sipm_signals,"a",@progbits
	.sectionflags	@""
	.align	4
.nv.constant0.sipm_signals:
	.zero		1044


//--------------------- SYMBOLS --------------------------

	.type		.nv.reservedSmem.offset0,@object
	.size		.nv.reservedSmem.offset0,0x4
	.type		.nv.reservedSmem.cap,@object
	.size		.nv.reservedSmem.cap,0x4
